	.target	sm_100a

	.elftype	@"ET_EXEC"


//--------------------- .note.nv.tkinfo           --------------------------
	.section	.note.nv.tkinfo,"",@"SHT_NOTE"
	.sectionflags	@"SHF_NOTE_NV_TKINFO"
	.tkinfo
        /*0018*/ 	.word	0x00000002
        /*0030*/ 	.string	""
        /*0030*/ 	.string	"ptxas"
        /*0030*/ 	.string	"Cuda compilation tools, release 13.0, V13.0.88"
        /*0030*/ 	.string	"Build cuda_13.0.r13.0/compiler.36424714_0"
        /*0030*/ 	.string	"-arch sm_100a -m 64 "



//--------------------- .note.nv.cuinfo           --------------------------
	.section	.note.nv.cuinfo,"",@"SHT_NOTE"
	.sectionflags	@"SHF_NOTE_NV_CUINFO"
        /*0018*/ 	.short	0x0002
        /*001a*/ 	.short	0x0064
        /*001c*/ 	.short	0x0082
	.zero		2


//--------------------- .nv.info                  --------------------------
	.section	.nv.info,"",@"SHT_CUDA_INFO"
	.align	4


	//----- nvinfo : EIATTR_REGCOUNT
	.align		4
        /*0000*/ 	.byte	0x04, 0x2f
        /*0002*/ 	.short	(.L_19 - .L_18)
	.align		4
.L_18:
        /*0004*/ 	.word	index@(_ZN7cutlass13device_kernelINS_4gemm6kernel13GemmUniversalIN4cute5tupleIJiiiiEEENS1_10collective13CollectiveMmaINS1_35MainloopSm100TmaUmmaWarpSpecializedILi2ELi2ELi4ENS5_IJNS4_1CILi1EEESB_SB_EEEEENS5_IJNSA_ILi64EEESE_SE_EEEaNS5_IJlSB_lEEEaSG_NS4_8TiledMMAINS4_8MMA_AtomIJNS4_15SM100_MMA_S8_SSIaaiLi64ELi64ELNS4_4UMMA5MajorE0ELSL_0ELNSK_8SaturateE0EEEEEENS4_6LayoutISC_NS5_IJNSA_ILi0EEESQ_SQ_EEEEENS5_IJNS4_10UnderscoreEST_ST_EEEEENS4_13SM90_TMA_LOADENS4_14ComposedLayoutINS4_7SwizzleILi2ELi4ELi3EEENS4_18smem_ptr_flag_bitsILi8EEENSP_INS5_IJNSA_ILi8EEESE_EEENS5_IJSE_SB_EEEEEEEvNS4_8identityESW_S16_vS17_EENS_8epilogue10collective18CollectiveEpilogueINS19_23Sm100TmaWarpSpecializedILi1ELi1ELi32ELb0ELb0EEEJSF_NS5_IJNSP_ISE_SB_EES1E_EEEaSG_aSG_NS19_6fusion15FusionCallbacksIS1D_NS1G_17LinearCombinationIaiaiLNS_15FloatRoundStyleE2EEESF_S1F_JEEENS4_5SM1004TMEM4LOAD26SM100_TMEM_LOAD_16dp32b32xESW_S16_NS4_39AutoVectorizingCopyWithAssumedAlignmentILi128EEENS4_14SM90_TMA_STOREES16_S1R_S1R_EEEvvEEEEvNT_6ParamsE)
        /*0008*/ 	.word	0x0000007b


	//----- nvinfo : EIATTR_FRAME_SIZE
	.align		4
.L_19:
        /*000c*/ 	.byte	0x04, 0x11
        /*000e*/ 	.short	(.L_21 - .L_20)
	.align		4
.L_20:
        /*0010*/ 	.word	index@($__internal_2_$__cuda_sm10x_tcgen05_guardrail_trap_unallocated_columns_being_dealloced)
        /*0014*/ 	.word	0x00000000


	//----- nvinfo : EIATTR_FRAME_SIZE
	.align		4
.L_21:
        /*0018*/ 	.byte	0x04, 0x11
        /*001a*/ 	.short	(.L_23 - .L_22)
	.align		4
.L_22:
        /*001c*/ 	.word	index@($__internal_1_$__cuda_sm10x_tcgen05_guardrail_trap_phase_invalid_during_alloc)
        /*0020*/ 	.word	0x00000000


	//----- nvinfo : EIATTR_FRAME_SIZE
	.align		4
.L_23:
        /*0024*/ 	.byte	0x04, 0x11
        /*0026*/ 	.short	(.L_25 - .L_24)
	.align		4
.L_24:
        /*0028*/ 	.word	index@($__internal_0_$__cuda_sm10x_tcgen05_guardrail_trap_col_being_dealloced_not_returned_by_alloc)
        /*002c*/ 	.word	0x00000000


	//----- nvinfo : EIATTR_FRAME_SIZE
	.align		4
.L_25:
        /*0030*/ 	.byte	0x04, 0x11
        /*0032*/ 	.short	(.L_27 - .L_26)
	.align		4
.L_26:
        /*0034*/ 	.word	index@(_ZN7cutlass13device_kernelINS_4gemm6kernel13GemmUniversalIN4cute5tupleIJiiiiEEENS1_10collective13CollectiveMmaINS1_35MainloopSm100TmaUmmaWarpSpecializedILi2ELi2ELi4ENS5_IJNS4_1CILi1EEESB_SB_EEEEENS5_IJNSA_ILi64EEESE_SE_EEEaNS5_IJlSB_lEEEaSG_NS4_8TiledMMAINS4_8MMA_AtomIJNS4_15SM100_MMA_S8_SSIaaiLi64ELi64ELNS4_4UMMA5MajorE0ELSL_0ELNSK_8SaturateE0EEEEEENS4_6LayoutISC_NS5_IJNSA_ILi0EEESQ_SQ_EEEEENS5_IJNS4_10UnderscoreEST_ST_EEEEENS4_13SM90_TMA_LOADENS4_14ComposedLayoutINS4_7SwizzleILi2ELi4ELi3EEENS4_18smem_ptr_flag_bitsILi8EEENSP_INS5_IJNSA_ILi8EEESE_EEENS5_IJSE_SB_EEEEEEEvNS4_8identityESW_S16_vS17_EENS_8epilogue10collective18CollectiveEpilogueINS19_23Sm100TmaWarpSpecializedILi1ELi1ELi32ELb0ELb0EEEJSF_NS5_IJNSP_ISE_SB_EES1E_EEEaSG_aSG_NS19_6fusion15FusionCallbacksIS1D_NS1G_17LinearCombinationIaiaiLNS_15FloatRoundStyleE2EEESF_S1F_JEEENS4_5SM1004TMEM4LOAD26SM100_TMEM_LOAD_16dp32b32xESW_S16_NS4_39AutoVectorizingCopyWithAssumedAlignmentILi128EEENS4_14SM90_TMA_STOREES16_S1R_S1R_EEEvvEEEEvNT_6ParamsE)
        /*0038*/ 	.word	0x00000000


	//----- nvinfo : EIATTR_MIN_STACK_SIZE
	.align		4
.L_27:
        /*003c*/ 	.byte	0x04, 0x12
        /*003e*/ 	.short	(.L_29 - .L_28)
	.align		4
.L_28:
        /*0040*/ 	.word	index@(_ZN7cutlass13device_kernelINS_4gemm6kernel13GemmUniversalIN4cute5tupleIJiiiiEEENS1_10collective13CollectiveMmaINS1_35MainloopSm100TmaUmmaWarpSpecializedILi2ELi2ELi4ENS5_IJNS4_1CILi1EEESB_SB_EEEEENS5_IJNSA_ILi64EEESE_SE_EEEaNS5_IJlSB_lEEEaSG_NS4_8TiledMMAINS4_8MMA_AtomIJNS4_15SM100_MMA_S8_SSIaaiLi64ELi64ELNS4_4UMMA5MajorE0ELSL_0ELNSK_8SaturateE0EEEEEENS4_6LayoutISC_NS5_IJNSA_ILi0EEESQ_SQ_EEEEENS5_IJNS4_10UnderscoreEST_ST_EEEEENS4_13SM90_TMA_LOADENS4_14ComposedLayoutINS4_7SwizzleILi2ELi4ELi3EEENS4_18smem_ptr_flag_bitsILi8EEENSP_INS5_IJNSA_ILi8EEESE_EEENS5_IJSE_SB_EEEEEEEvNS4_8identityESW_S16_vS17_EENS_8epilogue10collective18CollectiveEpilogueINS19_23Sm100TmaWarpSpecializedILi1ELi1ELi32ELb0ELb0EEEJSF_NS5_IJNSP_ISE_SB_EES1E_EEEaSG_aSG_NS19_6fusion15FusionCallbacksIS1D_NS1G_17LinearCombinationIaiaiLNS_15FloatRoundStyleE2EEESF_S1F_JEEENS4_5SM1004TMEM4LOAD26SM100_TMEM_LOAD_16dp32b32xESW_S16_NS4_39AutoVectorizingCopyWithAssumedAlignmentILi128EEENS4_14SM90_TMA_STOREES16_S1R_S1R_EEEvvEEEEvNT_6ParamsE)
        /*0044*/ 	.word	0x00000000
.L_29:


//--------------------- .nv.compat                --------------------------
	.section	.nv.compat,"",@"SHT_CUDA_COMPAT_INFO"
	.align	4
        /*0000*/ 	.byte	0x02, 0x09, 0x01, 0x00, 0x02, 0x02, 0x03, 0x00, 0x02, 0x05, 0x06, 0x00, 0x03, 0x07, 0x01, 0x01
        /*0010*/ 	.byte	0x02, 0x03, 0x01, 0x00, 0x02, 0x06, 0x01, 0x00, 0x04, 0x0b, 0x08, 0x00, 0x01, 0x00, 0x00, 0x00
        /*0020*/ 	.byte	0x00, 0x00, 0x00, 0x00


//--------------------- .nv.info._ZN7cutlass13device_kernelINS_4gemm6kernel13GemmUniversalIN4cute5tupleIJiiiiEEENS1_10collective13CollectiveMmaINS1_35MainloopSm100TmaUmmaWarpSpecializedILi2ELi2ELi4ENS5_IJNS4_1CILi1EEESB_SB_EEEEENS5_IJNSA_ILi64EEESE_SE_EEEaNS5_IJlSB_lEEEaSG_NS4_8TiledMMAINS4_8MMA_AtomIJNS4_15SM100_MMA_S8_SSIaaiLi64ELi64ELNS4_4UMMA5MajorE0ELSL_0ELNSK_8SaturateE0EEEEEENS4_6LayoutISC_NS5_IJNSA_ILi0EEESQ_SQ_EEEEENS5_IJNS4_10UnderscoreEST_ST_EEEEENS4_13SM90_TMA_LOADENS4_14ComposedLayoutINS4_7SwizzleILi2ELi4ELi3EEENS4_18smem_ptr_flag_bitsILi8EEENSP_INS5_IJNSA_ILi8EEESE_EEENS5_IJSE_SB_EEEEEEEvNS4_8identityESW_S16_vS17_EENS_8epilogue10collective18CollectiveEpilogueINS19_23Sm100TmaWarpSpecializedILi1ELi1ELi32ELb0ELb0EEEJSF_NS5_IJNSP_ISE_SB_EES1E_EEEaSG_aSG_NS19_6fusion15FusionCallbacksIS1D_NS1G_17LinearCombinationIaiaiLNS_15FloatRoundStyleE2EEESF_S1F_JEEENS4_5SM1004TMEM4LOAD26SM100_TMEM_LOAD_16dp32b32xESW_S16_NS4_39AutoVectorizingCopyWithAssumedAlignmentILi128EEENS4_14SM90_TMA_STOREES16_S1R_S1R_EEEvvEEEEvNT_6ParamsE --------------------------
	.section	.nv.info._ZN7cutlass13device_kernelINS_4gemm6kernel13GemmUniversalIN4cute5tupleIJiiiiEEENS1_10collective13CollectiveMmaINS1_35MainloopSm100TmaUmmaWarpSpecializedILi2ELi2ELi4ENS5_IJNS4_1CILi1EEESB_SB_EEEEENS5_IJNSA_ILi64EEESE_SE_EEEaNS5_IJlSB_lEEEaSG_NS4_8TiledMMAINS4_8MMA_AtomIJNS4_15SM100_MMA_S8_SSIaaiLi64ELi64ELNS4_4UMMA5MajorE0ELSL_0ELNSK_8SaturateE0EEEEEENS4_6LayoutISC_NS5_IJNSA_ILi0EEESQ_SQ_EEEEENS5_IJNS4_10UnderscoreEST_ST_EEEEENS4_13SM90_TMA_LOADENS4_14ComposedLayoutINS4_7SwizzleILi2ELi4ELi3EEENS4_18smem_ptr_flag_bitsILi8EEENSP_INS5_IJNSA_ILi8EEESE_EEENS5_IJSE_SB_EEEEEEEvNS4_8identityESW_S16_vS17_EENS_8epilogue10collective18CollectiveEpilogueINS19_23Sm100TmaWarpSpecializedILi1ELi1ELi32ELb0ELb0EEEJSF_NS5_IJNSP_ISE_SB_EES1E_EEEaSG_aSG_NS19_6fusion15FusionCallbacksIS1D_NS1G_17LinearCombinationIaiaiLNS_15FloatRoundStyleE2EEESF_S1F_JEEENS4_5SM1004TMEM4LOAD26SM100_TMEM_LOAD_16dp32b32xESW_S16_NS4_39AutoVectorizingCopyWithAssumedAlignmentILi128EEENS4_14SM90_TMA_STOREES16_S1R_S1R_EEEvvEEEEvNT_6ParamsE,"",@"SHT_CUDA_INFO"
	.sectionflags	@""
	.align	4


	//----- nvinfo : EIATTR_CUDA_API_VERSION
	.align		4
        /*0000*/ 	.byte	0x04, 0x37
        /*0002*/ 	.short	(.L_31 - .L_30)
.L_30:
        /*0004*/ 	.word	0x00000082


	//----- nvinfo : EIATTR_KPARAM_INFO
	.align		4
.L_31:
        /*0008*/ 	.byte	0x04, 0x17
        /*000a*/ 	.short	(.L_33 - .L_32)
.L_32:
        /*000c*/ 	.word	0x00000000
        /*0010*/ 	.short	0x0000
        /*0012*/ 	.short	0x0000
        /*0014*/ 	.byte	0x00, 0xf0, 0x01, 0x20


	//----- nvinfo : EIATTR_AT_ENTRY_FRAGMENTS
	.align		4
.L_33:
        /*0018*/ 	.byte	0x04, 0x4f
        /*001a*/ 	.short	(.L_35 - .L_34)


	//   ....[0]....
.L_34:
        /*001c*/ 	.word	0x00000006


	//----- nvinfo : EIATTR_RESERVED_SMEM_USED
	.align		4
.L_35:
        /*0020*/ 	.byte	0x01, 0x41
	.zero		2


	//----- nvinfo : EIATTR_SPARSE_MMA_MASK
	.align		4
        /*0024*/ 	.byte	0x03, 0x50
        /*0026*/ 	.short	0x0000


	//----- nvinfo : EIATTR_TCGEN05_1CTA_USED
	.align		4
        /*0028*/ 	.byte	0x01, 0x51
	.zero		2


	//----- nvinfo : EIATTR_MAXREG_COUNT
	.align		4
        /*002c*/ 	.byte	0x03, 0x1b
        /*002e*/ 	.short	0x00ff


	//----- nvinfo : EIATTR_NUM_BARRIERS
	.align		4
        /*0030*/ 	.byte	0x02, 0x4c
        /*0032*/ 	.byte	0x07
	.zero		1


	//----- nvinfo : EIATTR_EXTERNS
	.align		4
        /*0034*/ 	.byte	0x04, 0x0f
        /*0036*/ 	.short	(.L_37 - .L_36)


	//   ....[0]....
	.align		4
.L_36:
        /*0038*/ 	.word	index@(__assertfail)


	//----- nvinfo : EIATTR_MERCURY_ISA_VERSION
	.align		4
.L_37:
        /*003c*/ 	.byte	0x03, 0x5f
        /*003e*/ 	.short	0x0101


	//----- nvinfo : EIATTR_INT_WARP_WIDE_INSTR_OFFSETS
	.align		4
        /*0040*/ 	.byte	0x04, 0x31
        /*0042*/ 	.short	(.L_39 - .L_38)


	//   ....[0]....
.L_38:
        /*0044*/ 	.word	0x00001d20


	//   ....[1]....
        /*0048*/ 	.word	0x000035d0


	//   ....[2]....
        /*004c*/ 	.word	0x000035f0


	//   ....[3]....
        /*0050*/ 	.word	0x00003620


	//   ....[4]....
        /*0054*/ 	.word	0x00004030


	//   ....[5]....
        /*0058*/ 	.word	0x00004120


	//----- nvinfo : EIATTR_COOP_GROUP_MASK_REGIDS
	.align		4
.L_39:
        /*005c*/ 	.byte	0x04, 0x29
        /*005e*/ 	.short	(.L_41 - .L_40)


	//   ....[0]....
.L_40:
        /*0060*/ 	.word	0xffffffff


	//   ....[1]....
        /*0064*/ 	.word	0xffffffff


	//   ....[2]....
        /*0068*/ 	.word	0xffffffff


	//   ....[3]....
        /*006c*/ 	.word	0xffffffff


	//   ....[4]....
        /*0070*/ 	.word	0xffffffff


	//   ....[5]....
        /*0074*/ 	.word	0xffffffff


	//   ....[6]....
        /*0078*/ 	.word	0xffffffff


	//   ....[7]....
        /*007c*/ 	.word	0xffffffff


	//   ....[8]....
        /*0080*/ 	.word	0xffffffff


	//   ....[9]....
        /*0084*/ 	.word	0xffffffff


	//   ....[10]....
        /*0088*/ 	.word	0xffffffff


	//   ....[11]....
        /*008c*/ 	.word	0xffffffff


	//   ....[12]....
        /*0090*/ 	.word	0xffffffff


	//----- nvinfo : EIATTR_COOP_GROUP_INSTR_OFFSETS
	.align		4
.L_41:
        /*0094*/ 	.byte	0x04, 0x28
        /*0096*/ 	.short	(.L_43 - .L_42)


	//   ....[0]....
.L_42:
        /*0098*/ 	.word	0x00000090


	//   ....[1]....
        /*009c*/ 	.word	0x000004d0


	//   ....[2]....
        /*00a0*/ 	.word	0x00000600


	//   ....[3]....
        /*00a4*/ 	.word	0x00000740


	//   ....[4]....
        /*00a8*/ 	.word	0x00000840


	//   ....[5]....
        /*00ac*/ 	.word	0x000009b0


	//   ....[6]....
        /*00b0*/ 	.word	0x00000b50


	//   ....[7]....
        /*00b4*/ 	.word	0x00001c00


	//   ....[8]....
        /*00b8*/ 	.word	0x000028c0


	//   ....[9]....
        /*00bc*/ 	.word	0x00002ad0


	//   ....[10]....
        /*00c0*/ 	.word	0x00002b00


	//   ....[11]....
        /*00c4*/ 	.word	0x000034b0


	//   ....[12]....
        /*00c8*/ 	.word	0x000036e0


	//----- nvinfo : EIATTR_VRC_CTA_INIT_COUNT
	.align		4
.L_43:
        /*00cc*/ 	.byte	0x02, 0x4a
        /*00ce*/ 	.byte	0x80
	.zero		1


	//----- nvinfo : EIATTR_SYSCALL_OFFSETS
	.align		4
        /*00d0*/ 	.byte	0x04, 0x46
        /*00d2*/ 	.short	(.L_45 - .L_44)


	//   ....[0]....
.L_44:
        /*00d4*/ 	.word	0x00004b40


	//   ....[1]....
        /*00d8*/ 	.word	0x00004c80


	//   ....[2]....
        /*00dc*/ 	.word	0x000053e0


	//----- nvinfo : EIATTR_MBARRIER_INSTR_OFFSETS
	.align		4
.L_45:
        /*00e0*/ 	.byte	0x04, 0x39
        /*00e2*/ 	.short	(.L_47 - .L_46)


	//   ....[0]....
.L_46:
        /*00e4*/ 	.word	0x000005b0
        /*00e8*/ 	.word	0x000000ff
        /*00ec*/ 	.word	0x00000000
        /*00f0*/ 	.short	0x0100
        /*00f2*/ 	.byte	0x05
	.zero		1


	//   ....[1]....
        /*00f4*/ 	.word	0x000005c0
        /*00f8*/ 	.word	0x000000ff
        /*00fc*/ 	.word	0x00000010
        /*0100*/ 	.short	0x0100
        /*0102*/ 	.byte	0x05
	.zero		1


	//   ....[2]....
        /*0104*/ 	.word	0x000005d0
        /*0108*/ 	.word	0x000000ff
        /*010c*/ 	.word	0x00000008
        /*0110*/ 	.short	0x0100
        /*0112*/ 	.byte	0x05
	.zero		1


	//   ....[3]....
        /*0114*/ 	.word	0x000005e0
        /*0118*/ 	.word	0x000000ff
        /*011c*/ 	.word	0x00000018
        /*0120*/ 	.short	0x0100
        /*0122*/ 	.byte	0x05
	.zero		1


	//   ....[4]....
        /*0124*/ 	.word	0x00000710
        /*0128*/ 	.word	0x000000ff
        /*012c*/ 	.word	0x00000020
        /*0130*/ 	.short	0x0100
        /*0132*/ 	.byte	0x06
	.zero		1


	//   ....[5]....
        /*0134*/ 	.word	0x00000720
        /*0138*/ 	.word	0x000000ff
        /*013c*/ 	.word	0x00000028
        /*0140*/ 	.short	0x0100
        /*0142*/ 	.byte	0x06
	.zero		1


	//   ....[6]....
        /*0144*/ 	.word	0x00000810
        /*0148*/ 	.word	0x000000ff
        /*014c*/ 	.word	0x00000030
        /*0150*/ 	.short	0x0100
        /*0152*/ 	.byte	0x05
	.zero		1


	//   ....[7]....
        /*0154*/ 	.word	0x00000820
        /*0158*/ 	.word	0x000000ff
        /*015c*/ 	.word	0x00000038
        /*0160*/ 	.short	0x0100
        /*0162*/ 	.byte	0x05
	.zero		1


	//   ....[8]....
        /*0164*/ 	.word	0x00000960
        /*0168*/ 	.word	0x000000ff
        /*016c*/ 	.word	0x00000040
        /*0170*/ 	.short	0x0100
        /*0172*/ 	.byte	0x05
	.zero		1


	//   ....[9]....
        /*0174*/ 	.word	0x00000970
        /*0178*/ 	.word	0x000000ff
        /*017c*/ 	.word	0x00000050
        /*0180*/ 	.short	0x0100
        /*0182*/ 	.byte	0x05
	.zero		1


	//   ....[10]....
        /*0184*/ 	.word	0x00000980
        /*0188*/ 	.word	0x000000ff
        /*018c*/ 	.word	0x00000048
        /*0190*/ 	.short	0x0100
        /*0192*/ 	.byte	0x05
	.zero		1


	//   ....[11]....
        /*0194*/ 	.word	0x00000990
        /*0198*/ 	.word	0x000000ff
        /*019c*/ 	.word	0x00000058
        /*01a0*/ 	.short	0x0100
        /*01a2*/ 	.byte	0x05
	.zero		1


	//   ....[12]....
        /*01a4*/ 	.word	0x00000ac0
        /*01a8*/ 	.word	0x000000ff
        /*01ac*/ 	.word	0x00000060
        /*01b0*/ 	.short	0x0100
        /*01b2*/ 	.byte	0x06
	.zero		1


	//   ....[13]....
        /*01b4*/ 	.word	0x00000ad0
        /*01b8*/ 	.word	0x000000ff
        /*01bc*/ 	.word	0x00000080
        /*01c0*/ 	.short	0x0100
        /*01c2*/ 	.byte	0x06
	.zero		1


	//   ....[14]....
        /*01c4*/ 	.word	0x00000ae0
        /*01c8*/ 	.word	0x000000ff
        /*01cc*/ 	.word	0x00000068
        /*01d0*/ 	.short	0x0100
        /*01d2*/ 	.byte	0x06
	.zero		1


	//   ....[15]....
        /*01d4*/ 	.word	0x00000af0
        /*01d8*/ 	.word	0x000000ff
        /*01dc*/ 	.word	0x00000088
        /*01e0*/ 	.short	0x0100
        /*01e2*/ 	.byte	0x06
	.zero		1


	//   ....[16]....
        /*01e4*/ 	.word	0x00000b00
        /*01e8*/ 	.word	0x000000ff
        /*01ec*/ 	.word	0x00000070
        /*01f0*/ 	.short	0x0100
        /*01f2*/ 	.byte	0x06
	.zero		1


	//   ....[17]....
        /*01f4*/ 	.word	0x00000b10
        /*01f8*/ 	.word	0x000000ff
        /*01fc*/ 	.word	0x00000090
        /*0200*/ 	.short	0x0100
        /*0202*/ 	.byte	0x06
	.zero		1


	//   ....[18]....
        /*0204*/ 	.word	0x00000b20
        /*0208*/ 	.word	0x000000ff
        /*020c*/ 	.word	0x00000078
        /*0210*/ 	.short	0x0100
        /*0212*/ 	.byte	0x06
	.zero		1


	//   ....[19]....
        /*0214*/ 	.word	0x00000b30
        /*0218*/ 	.word	0x000000ff
        /*021c*/ 	.word	0x00000098
        /*0220*/ 	.short	0x0100
        /*0222*/ 	.byte	0x06
	.zero		1


	//   ....[20]....
        /*0224*/ 	.word	0x00000c20
        /*0228*/ 	.word	0x000000ff
        /*022c*/ 	.word	0x000000a0
        /*0230*/ 	.short	0x0100
        /*0232*/ 	.byte	0x05
	.zero		1


	//   ....[21]....
        /*0234*/ 	.word	0x00000c30
        /*0238*/ 	.word	0x000000ff
        /*023c*/ 	.word	0x000000b0
        /*0240*/ 	.short	0x0100
        /*0242*/ 	.byte	0x05
	.zero		1


	//   ....[22]....
        /*0244*/ 	.word	0x00000c40
        /*0248*/ 	.word	0x000000ff
        /*024c*/ 	.word	0x000000a8
        /*0250*/ 	.short	0x0100
        /*0252*/ 	.byte	0x05
	.zero		1


	//   ....[23]....
        /*0254*/ 	.word	0x00000c50
        /*0258*/ 	.word	0x000000ff
        /*025c*/ 	.word	0x000000b8
        /*0260*/ 	.short	0x0100
        /*0262*/ 	.byte	0x05
	.zero		1


	//   ....[24]....
        /*0264*/ 	.word	0x00001520
        /*0268*/ 	.word	0x00000003
        /*026c*/ 	.word	0x000000b0
        /*0270*/ 	.short	0x010a
        /*0272*/ 	.byte	0xff
	.zero		1


	//   ....[25]....
        /*0274*/ 	.word	0x00001550
        /*0278*/ 	.word	0x00000003
        /*027c*/ 	.word	0x000000a0
        /*0280*/ 	.short	0x0101
        /*0282*/ 	.byte	0xff
	.zero		1


	//   ....[26]....
        /*0284*/ 	.word	0x00001620
        /*0288*/ 	.word	0x000000ff
        /*028c*/ 	.word	0x00000010
        /*0290*/ 	.short	0x010a
        /*0292*/ 	.byte	0x08
	.zero		1


	//   ....[27]....
        /*0294*/ 	.word	0x000016c0
        /*0298*/ 	.word	0x000000ff
        /*029c*/ 	.word	0x00000010
        /*02a0*/ 	.short	0x010a
        /*02a2*/ 	.byte	0x21
	.zero		1


	//   ....[28]....
        /*02a4*/ 	.word	0x00001820
        /*02a8*/ 	.word	0x000000ff
        /*02ac*/ 	.word	0x00000010
        /*02b0*/ 	.short	0x010a
        /*02b2*/ 	.byte	0x08
	.zero		1


	//   ....[29]....
        /*02b4*/ 	.word	0x00001910
        /*02b8*/ 	.word	0x000000ff
        /*02bc*/ 	.word	0x00000038
        /*02c0*/ 	.short	0x0101
        /*02c2*/ 	.byte	0x04
	.zero		1


	//   ....[30]....
        /*02c4*/ 	.word	0x00001930
        /*02c8*/ 	.word	0x000000ff
        /*02cc*/ 	.word	0x00000010
        /*02d0*/ 	.short	0x010a
        /*02d2*/ 	.byte	0x08
	.zero		1


	//   ....[31]....
        /*02d4*/ 	.word	0x000019b0
        /*02d8*/ 	.word	0x000000ff
        /*02dc*/ 	.word	0x00000010
        /*02e0*/ 	.short	0x010a
        /*02e2*/ 	.byte	0x11
	.zero		1


	//   ....[32]....
        /*02e4*/ 	.word	0x00001b10
        /*02e8*/ 	.word	0x000000ff
        /*02ec*/ 	.word	0x00000010
        /*02f0*/ 	.short	0x010a
        /*02f2*/ 	.byte	0x08
	.zero		1


	//   ....[33]....
        /*02f4*/ 	.word	0x00001c30
        /*02f8*/ 	.word	0x00000002
        /*02fc*/ 	.word	0x00000040
        /*0300*/ 	.short	0x010a
        /*0302*/ 	.byte	0xff
	.zero		1


	//   ....[34]....
        /*0304*/ 	.word	0x00001cf0
        /*0308*/ 	.word	0x00000002
        /*030c*/ 	.word	0x00000000
        /*0310*/ 	.short	0x0101
        /*0312*/ 	.byte	0xff
	.zero		1


	//   ....[35]....
        /*0314*/ 	.word	0x00002250
        /*0318*/ 	.word	0x000000ff
        /*031c*/ 	.word	0x00000000
        /*0320*/ 	.short	0x010a
        /*0322*/ 	.byte	0x04
	.zero		1


	//   ....[36]....
        /*0324*/ 	.word	0x000022f0
        /*0328*/ 	.word	0x00000000
        /*032c*/ 	.word	0x00000000
        /*0330*/ 	.short	0x010a
        /*0332*/ 	.byte	0xff
	.zero		1


	//   ....[37]....
        /*0334*/ 	.word	0x00002410
        /*0338*/ 	.word	0x00000000
        /*033c*/ 	.word	0x000000a0
        /*0340*/ 	.short	0x010a
        /*0342*/ 	.byte	0xff
	.zero		1


	//   ....[38]....
        /*0344*/ 	.word	0x00002470
        /*0348*/ 	.word	0x00000004
        /*034c*/ 	.word	0x00000000
        /*0350*/ 	.short	0x0101
        /*0352*/ 	.byte	0xff
	.zero		1


	//   ....[39]....
        /*0354*/ 	.word	0x00002490
        /*0358*/ 	.word	0x000000ff
        /*035c*/ 	.word	0x00000050
        /*0360*/ 	.short	0x010a
        /*0362*/ 	.byte	0x05
	.zero		1


	//   ....[40]....
        /*0364*/ 	.word	0x000025b0
        /*0368*/ 	.word	0x00000000
        /*036c*/ 	.word	0x00000040
        /*0370*/ 	.short	0x010a
        /*0372*/ 	.byte	0xff
	.zero		1


	//   ....[41]....
        /*0374*/ 	.word	0x000026c0
        /*0378*/ 	.word	0x00000000
        /*037c*/ 	.word	0x00000000
        /*0380*/ 	.short	0x0101
        /*0382*/ 	.byte	0xff
	.zero		1


	//   ....[42]....
        /*0384*/ 	.word	0x00002750
        /*0388*/ 	.word	0x000000ff
        /*038c*/ 	.word	0x00000050
        /*0390*/ 	.short	0x0106
        /*0392*/ 	.byte	0x05
	.zero		1


	//   ....[43]....
        /*0394*/ 	.word	0x00002770
        /*0398*/ 	.word	0x000000ff
        /*039c*/ 	.word	0x00000050
        /*03a0*/ 	.short	0x010a
        /*03a2*/ 	.byte	0x05
	.zero		1


	//   ....[44]....
        /*03a4*/ 	.word	0x00002800
        /*03a8*/ 	.word	0x000000ff
        /*03ac*/ 	.word	0x00000050
        /*03b0*/ 	.short	0x0106
        /*03b2*/ 	.byte	0x04
	.zero		1


	//   ....[45]....
        /*03b4*/ 	.word	0x00002840
        /*03b8*/ 	.word	0x00000000
        /*03bc*/ 	.word	0x00000050
        /*03c0*/ 	.short	0x010a
        /*03c2*/ 	.byte	0xff
	.zero		1


	//   ....[46]....
        /*03c4*/ 	.word	0x00002d40
        /*03c8*/ 	.word	0x00000000
        /*03cc*/ 	.word	0x00000040
        /*03d0*/ 	.short	0x010a
        /*03d2*/ 	.byte	0xff
	.zero		1


	//   ....[47]....
        /*03d4*/ 	.word	0x00002e40
        /*03d8*/ 	.word	0x00000003
        /*03dc*/ 	.word	0x00000000
        /*03e0*/ 	.short	0x0101
        /*03e2*/ 	.byte	0xff
	.zero		1


	//   ....[48]....
        /*03e4*/ 	.word	0x00002e50
        /*03e8*/ 	.word	0x000000ff
        /*03ec*/ 	.word	0x00000000
        /*03f0*/ 	.short	0x010a
        /*03f2*/ 	.byte	0x04
	.zero		1


	//   ....[49]....
        /*03f4*/ 	.word	0x00002ed0
        /*03f8*/ 	.word	0x000000ff
        /*03fc*/ 	.word	0x00000080
        /*0400*/ 	.short	0x010a
        /*0402*/ 	.byte	0x08
	.zero		1


	//   ....[50]....
        /*0404*/ 	.word	0x00002fb0
        /*0408*/ 	.word	0x000000ff
        /*040c*/ 	.word	0x00000000
        /*0410*/ 	.short	0x010a
        /*0412*/ 	.byte	0x07
	.zero		1


	//   ....[51]....
        /*0414*/ 	.word	0x000030f0
        /*0418*/ 	.word	0x000000ff
        /*041c*/ 	.word	0x00000000
        /*0420*/ 	.short	0x010a
        /*0422*/ 	.byte	0x04
	.zero		1


	//   ....[52]....
        /*0424*/ 	.word	0x000032e0
        /*0428*/ 	.word	0x000000ff
        /*042c*/ 	.word	0x00000000
        /*0430*/ 	.short	0x010a
        /*0432*/ 	.byte	0x05
	.zero		1


	//   ....[53]....
        /*0434*/ 	.word	0x00003370
        /*0438*/ 	.word	0x000000ff
        /*043c*/ 	.word	0x00000000
        /*0440*/ 	.short	0x010a
        /*0442*/ 	.byte	0x05
	.zero		1


	//   ....[54]....
        /*0444*/ 	.word	0x00003400
        /*0448*/ 	.word	0x000000ff
        /*044c*/ 	.word	0x00000000
        /*0450*/ 	.short	0x010a
        /*0452*/ 	.byte	0x05
	.zero		1


	//   ....[55]....
        /*0454*/ 	.word	0x00003490
        /*0458*/ 	.word	0x000000ff
        /*045c*/ 	.word	0x00000000
        /*0460*/ 	.short	0x010a
        /*0462*/ 	.byte	0x07
	.zero		1


	//   ....[56]....
        /*0464*/ 	.word	0x000038d0
        /*0468*/ 	.word	0x00000000
        /*046c*/ 	.word	0x00000040
        /*0470*/ 	.short	0x010a
        /*0472*/ 	.byte	0xff
	.zero		1


	//   ....[57]....
        /*0474*/ 	.word	0x000039c0
        /*0478*/ 	.word	0x00000000
        /*047c*/ 	.word	0x00000000
        /*0480*/ 	.short	0x0101
        /*0482*/ 	.byte	0xff
	.zero		1


	//   ....[58]....
        /*0484*/ 	.word	0x00003ce0
        /*0488*/ 	.word	0x000000ff
        /*048c*/ 	.word	0x00000038
        /*0490*/ 	.short	0x010a
        /*0492*/ 	.byte	0x06
	.zero		1


	//   ....[59]....
        /*0494*/ 	.word	0x00003e60
        /*0498*/ 	.word	0x000000ff
        /*049c*/ 	.word	0x00000028
        /*04a0*/ 	.short	0x010a
        /*04a2*/ 	.byte	0x06
	.zero		1


	//   ....[60]....
        /*04a4*/ 	.word	0x00004190
        /*04a8*/ 	.word	0x000000ff
        /*04ac*/ 	.word	0x00000020
        /*04b0*/ 	.short	0x010b
        /*04b2*/ 	.byte	0x06
	.zero		1


	//   ....[61]....
        /*04b4*/ 	.word	0x000041b0
        /*04b8*/ 	.word	0x000000ff
        /*04bc*/ 	.word	0x00000000
        /*04c0*/ 	.short	0x0101
        /*04c2*/ 	.byte	0x25
	.zero		1


	//   ....[62]....
        /*04c4*/ 	.word	0x000041f0
        /*04c8*/ 	.word	0x00000000
        /*04cc*/ 	.word	0x00000028
        /*04d0*/ 	.short	0x010a
        /*04d2*/ 	.byte	0xff
	.zero		1


	//   ....[63]....
        /*04d4*/ 	.word	0x00004550
        /*04d8*/ 	.word	0x00000000
        /*04dc*/ 	.word	0x00000040
        /*04e0*/ 	.short	0x010a
        /*04e2*/ 	.byte	0xff
	.zero		1


	//   ....[64]....
        /*04e4*/ 	.word	0x00004660
        /*04e8*/ 	.word	0x00000000
        /*04ec*/ 	.word	0x00000000
        /*04f0*/ 	.short	0x0101
        /*04f2*/ 	.byte	0xff
	.zero		1


	//   ....[65]....
        /*04f4*/ 	.word	0x00005010
        /*04f8*/ 	.word	0x000000ff
        /*04fc*/ 	.word	0x00000020
        /*0500*/ 	.short	0x010a
        /*0502*/ 	.byte	0x2b
	.zero		1


	//   ....[66]....
        /*0504*/ 	.word	0x00005030
        /*0508*/ 	.word	0x0000005c
        /*050c*/ 	.word	0x00000060
        /*0510*/ 	.short	0x010a
        /*0512*/ 	.byte	0xff
	.zero		1


	//   ....[67]....
        /*0514*/ 	.word	0x00005180
        /*0518*/ 	.word	0x000000ff
        /*051c*/ 	.word	0x00000020
        /*0520*/ 	.short	0x010a
        /*0522*/ 	.byte	0x2b
	.zero		1


	//   ....[68]....
        /*0524*/ 	.word	0x00005260
        /*0528*/ 	.word	0x000000ff
        /*052c*/ 	.word	0x00000000
        /*0530*/ 	.short	0x0101
        /*0532*/ 	.byte	0x04
	.zero		1


	//   ....[69]....
        /*0534*/ 	.word	0x000052c0
        /*0538*/ 	.word	0x0000005c
        /*053c*/ 	.word	0x00000060
        /*0540*/ 	.short	0x010a
        /*0542*/ 	.byte	0xff
	.zero		1


	//   ....[70]....
        /*0544*/ 	.word	0x00005620
        /*0548*/ 	.word	0x000000ff
        /*054c*/ 	.word	0x00000000
        /*0550*/ 	.short	0x0101
        /*0552*/ 	.byte	0x05
	.zero		1


	//   ....[71]....
        /*0554*/ 	.word	0x00005f90
        /*0558*/ 	.word	0x00000003
        /*055c*/ 	.word	0x000000b0
        /*0560*/ 	.short	0x010a
        /*0562*/ 	.byte	0xff
	.zero		1


	//   ....[72]....
        /*0564*/ 	.word	0x00005ff0
        /*0568*/ 	.word	0x00000002
        /*056c*/ 	.word	0x00000010
        /*0570*/ 	.short	0x010a
        /*0572*/ 	.byte	0xff
	.zero		1


	//   ....[73]....
        /*0574*/ 	.word	0x00006050
        /*0578*/ 	.word	0x00000002
        /*057c*/ 	.word	0x00000010
        /*0580*/ 	.short	0x010a
        /*0582*/ 	.byte	0xff
	.zero		1


	//   ....[74]....
        /*0584*/ 	.word	0x000060a0
        /*0588*/ 	.word	0x00000002
        /*058c*/ 	.word	0x00000040
        /*0590*/ 	.short	0x010a
        /*0592*/ 	.byte	0xff
	.zero		1


	//   ....[75]....
        /*0594*/ 	.word	0x00006100
        /*0598*/ 	.word	0x00000000
        /*059c*/ 	.word	0x00000000
        /*05a0*/ 	.short	0x010a
        /*05a2*/ 	.byte	0xff
	.zero		1


	//   ....[76]....
        /*05a4*/ 	.word	0x00006150
        /*05a8*/ 	.word	0x00000000
        /*05ac*/ 	.word	0x000000a0
        /*05b0*/ 	.short	0x010a
        /*05b2*/ 	.byte	0xff
	.zero		1


	//   ....[77]....
        /*05b4*/ 	.word	0x000061b0
        /*05b8*/ 	.word	0x00000000
        /*05bc*/ 	.word	0x00000050
        /*05c0*/ 	.short	0x010a
        /*05c2*/ 	.byte	0xff
	.zero		1


	//   ....[78]....
        /*05c4*/ 	.word	0x00006200
        /*05c8*/ 	.word	0x00000000
        /*05cc*/ 	.word	0x00000040
        /*05d0*/ 	.short	0x010a
        /*05d2*/ 	.byte	0xff
	.zero		1


	//   ....[79]....
        /*05d4*/ 	.word	0x00006260
        /*05d8*/ 	.word	0x00000000
        /*05dc*/ 	.word	0x00000050
        /*05e0*/ 	.short	0x010a
        /*05e2*/ 	.byte	0xff
	.zero		1


	//   ....[80]....
        /*05e4*/ 	.word	0x000062b0
        /*05e8*/ 	.word	0x00000000
        /*05ec*/ 	.word	0x00000040
        /*05f0*/ 	.short	0x010a
        /*05f2*/ 	.byte	0xff
	.zero		1


	//   ....[81]....
        /*05f4*/ 	.word	0x00006310
        /*05f8*/ 	.word	0x00000003
        /*05fc*/ 	.word	0x00000080
        /*0600*/ 	.short	0x010a
        /*0602*/ 	.byte	0xff
	.zero		1


	//   ....[82]....
        /*0604*/ 	.word	0x00006370
        /*0608*/ 	.word	0x00000000
        /*060c*/ 	.word	0x00000000
        /*0610*/ 	.short	0x010a
        /*0612*/ 	.byte	0xff
	.zero		1


	//   ....[83]....
        /*0614*/ 	.word	0x000063d0
        /*0618*/ 	.word	0x00000000
        /*061c*/ 	.word	0x00000000
        /*0620*/ 	.short	0x010a
        /*0622*/ 	.byte	0xff
	.zero		1


	//   ....[84]....
        /*0624*/ 	.word	0x00006430
        /*0628*/ 	.word	0x00000000
        /*062c*/ 	.word	0x00000000
        /*0630*/ 	.short	0x010a
        /*0632*/ 	.byte	0xff
	.zero		1


	//   ....[85]....
        /*0634*/ 	.word	0x00006490
        /*0638*/ 	.word	0x00000000
        /*063c*/ 	.word	0x00000000
        /*0640*/ 	.short	0x010a
        /*0642*/ 	.byte	0xff
	.zero		1


	//   ....[86]....
        /*0644*/ 	.word	0x000064f0
        /*0648*/ 	.word	0x00000000
        /*064c*/ 	.word	0x00000000
        /*0650*/ 	.short	0x010a
        /*0652*/ 	.byte	0xff
	.zero		1


	//   ....[87]....
        /*0654*/ 	.word	0x00006540
        /*0658*/ 	.word	0x00000000
        /*065c*/ 	.word	0x00000040
        /*0660*/ 	.short	0x010a
        /*0662*/ 	.byte	0xff
	.zero		1


	//   ....[88]....
        /*0664*/ 	.word	0x000065a0
        /*0668*/ 	.word	0x00000000
        /*066c*/ 	.word	0x00000038
        /*0670*/ 	.short	0x010a
        /*0672*/ 	.byte	0xff
	.zero		1


	//   ....[89]....
        /*0674*/ 	.word	0x00006600
        /*0678*/ 	.word	0x00000003
        /*067c*/ 	.word	0x00000028
        /*0680*/ 	.short	0x010a
        /*0682*/ 	.byte	0xff
	.zero		1


	//   ....[90]....
        /*0684*/ 	.word	0x00006650
        /*0688*/ 	.word	0x00000000
        /*068c*/ 	.word	0x00000040
        /*0690*/ 	.short	0x010a
        /*0692*/ 	.byte	0xff
	.zero		1


	//   ....[91]....
        /*0694*/ 	.word	0x000066b0
        /*0698*/ 	.word	0x00000000
        /*069c*/ 	.word	0x00000020
        /*06a0*/ 	.short	0x010a
        /*06a2*/ 	.byte	0xff
	.zero		1


	//   ....[92]....
        /*06a4*/ 	.word	0x00006700
        /*06a8*/ 	.word	0x0000005c
        /*06ac*/ 	.word	0x00000060
        /*06b0*/ 	.short	0x010a
        /*06b2*/ 	.byte	0xff
	.zero		1


	//----- nvinfo : EIATTR_NUM_MBARRIERS
	.align		4
.L_47:
        /*06b4*/ 	.byte	0x03, 0x38
        /*06b6*/ 	.short	0x0018


	//----- nvinfo : EIATTR_EXIT_INSTR_OFFSETS
	.align		4
        /*06b8*/ 	.byte	0x04, 0x1c
        /*06ba*/ 	.short	(.L_49 - .L_48)


	//   ....[0]....
.L_48:
        /*06bc*/ 	.word	0x00002320


	//   ....[1]....
        /*06c0*/ 	.word	0x00002810


	//   ....[2]....
        /*06c4*/ 	.word	0x00002870


	//   ....[3]....
        /*06c8*/ 	.word	0x000036f0


	//   ....[4]....
        /*06cc*/ 	.word	0x00004220


	//   ....[5]....
        /*06d0*/ 	.word	0x00004260


	//   ....[6]....
        /*06d4*/ 	.word	0x00005f80


	//----- nvinfo : EIATTR_MAX_THREADS
	.align		4
.L_49:
        /*06d8*/ 	.byte	0x04, 0x05
        /*06da*/ 	.short	(.L_51 - .L_50)
.L_50:
        /*06dc*/ 	.word	0x00000100
        /*06e0*/ 	.word	0x00000001
        /*06e4*/ 	.word	0x00000001


	//----- nvinfo : EIATTR_CRS_STACK_SIZE
	.align		4
.L_51:
        /*06e8*/ 	.byte	0x04, 0x1e
        /*06ea*/ 	.short	(.L_53 - .L_52)
.L_52:
        /*06ec*/ 	.word	0x00000000


	//----- nvinfo : EIATTR_CBANK_PARAM_SIZE
	.align		4
.L_53:
        /*06f0*/ 	.byte	0x03, 0x19
        /*06f2*/ 	.short	0x0800


	//----- nvinfo : EIATTR_PARAM_CBANK
	.align		4
        /*06f4*/ 	.byte	0x04, 0x0a
        /*06f6*/ 	.short	(.L_55 - .L_54)
	.align		4
.L_54:
        /*06f8*/ 	.word	index@(.nv.constant0._ZN7cutlass13device_kernelINS_4gemm6kernel13GemmUniversalIN4cute5tupleIJiiiiEEENS1_10collective13CollectiveMmaINS1_35MainloopSm100TmaUmmaWarpSpecializedILi2ELi2ELi4ENS5_IJNS4_1CILi1EEESB_SB_EEEEENS5_IJNSA_ILi64EEESE_SE_EEEaNS5_IJlSB_lEEEaSG_NS4_8TiledMMAINS4_8MMA_AtomIJNS4_15SM100_MMA_S8_SSIaaiLi64ELi64ELNS4_4UMMA5MajorE0ELSL_0ELNSK_8SaturateE0EEEEEENS4_6LayoutISC_NS5_IJNSA_ILi0EEESQ_SQ_EEEEENS5_IJNS4_10UnderscoreEST_ST_EEEEENS4_13SM90_TMA_LOADENS4_14ComposedLayoutINS4_7SwizzleILi2ELi4ELi3EEENS4_18smem_ptr_flag_bitsILi8EEENSP_INS5_IJNSA_ILi8EEESE_EEENS5_IJSE_SB_EEEEEEEvNS4_8identityESW_S16_vS17_EENS_8epilogue10collective18CollectiveEpilogueINS19_23Sm100TmaWarpSpecializedILi1ELi1ELi32ELb0ELb0EEEJSF_NS5_IJNSP_ISE_SB_EES1E_EEEaSG_aSG_NS19_6fusion15FusionCallbacksIS1D_NS1G_17LinearCombinationIaiaiLNS_15FloatRoundStyleE2EEESF_S1F_JEEENS4_5SM1004TMEM4LOAD26SM100_TMEM_LOAD_16dp32b32xESW_S16_NS4_39AutoVectorizingCopyWithAssumedAlignmentILi128EEENS4_14SM90_TMA_STOREES16_S1R_S1R_EEEvvEEEEvNT_6ParamsE)
        /*06fc*/ 	.short	0x0380
        /*06fe*/ 	.short	0x0800


	//----- nvinfo : EIATTR_SW_WAR
	.align		4
.L_55:
        /*0700*/ 	.byte	0x04, 0x36
        /*0702*/ 	.short	(.L_57 - .L_56)
.L_56:
        /*0704*/ 	.word	0x00000008
.L_57:


//--------------------- .nv.callgraph             --------------------------
	.section	.nv.callgraph,"",@"SHT_CUDA_CALLGRAPH"
	.align	4
	.sectionentsize	8
	.align		4
        /*0000*/ 	.word	0x00000000
	.align		4
        /*0004*/ 	.word	0xffffffff
	.align		4
        /*0008*/ 	.word	index@(_ZN7cutlass13device_kernelINS_4gemm6kernel13GemmUniversalIN4cute5tupleIJiiiiEEENS1_10collective13CollectiveMmaINS1_35MainloopSm100TmaUmmaWarpSpecializedILi2ELi2ELi4ENS5_IJNS4_1CILi1EEESB_SB_EEEEENS5_IJNSA_ILi64EEESE_SE_EEEaNS5_IJlSB_lEEEaSG_NS4_8TiledMMAINS4_8MMA_AtomIJNS4_15SM100_MMA_S8_SSIaaiLi64ELi64ELNS4_4UMMA5MajorE0ELSL_0ELNSK_8SaturateE0EEEEEENS4_6LayoutISC_NS5_IJNSA_ILi0EEESQ_SQ_EEEEENS5_IJNS4_10UnderscoreEST_ST_EEEEENS4_13SM90_TMA_LOADENS4_14ComposedLayoutINS4_7SwizzleILi2ELi4ELi3EEENS4_18smem_ptr_flag_bitsILi8EEENSP_INS5_IJNSA_ILi8EEESE_EEENS5_IJSE_SB_EEEEEEEvNS4_8identityESW_S16_vS17_EENS_8epilogue10collective18CollectiveEpilogueINS19_23Sm100TmaWarpSpecializedILi1ELi1ELi32ELb0ELb0EEEJSF_NS5_IJNSP_ISE_SB_EES1E_EEEaSG_aSG_NS19_6fusion15FusionCallbacksIS1D_NS1G_17LinearCombinationIaiaiLNS_15FloatRoundStyleE2EEESF_S1F_JEEENS4_5SM1004TMEM4LOAD26SM100_TMEM_LOAD_16dp32b32xESW_S16_NS4_39AutoVectorizingCopyWithAssumedAlignmentILi128EEENS4_14SM90_TMA_STOREES16_S1R_S1R_EEEvvEEEEvNT_6ParamsE)
	.align		4
        /*000c*/ 	.word	index@(__assertfail)
	.align		4
        /*0010*/ 	.word	0x00000000
	.align		4
        /*0014*/ 	.word	0xfffffffe
	.align		4
        /*0018*/ 	.word	0x00000000
	.align		4
        /*001c*/ 	.word	0xfffffffd
	.align		4
        /*0020*/ 	.word	0x00000000
	.align		4
        /*0024*/ 	.word	0xfffffffc


//--------------------- .nv.constant4             --------------------------
	.section	.nv.constant4,"a",@progbits
	.align	8
	.align		8
.nv.constant4:
        /*0000*/ 	.dword	__assertfail
	.align		8
        /*0008*/ 	.dword	__unnamed_1
	.align		8
        /*0010*/ 	.dword	__unnamed_2
	.align		8
        /*0018*/ 	.dword	_ZN40_INTERNAL_840bb2a3_4_k_cu_dc619166_231654cuda3std3__45__cpo5beginE
	.align		8
        /*0020*/ 	.dword	_ZN40_INTERNAL_840bb2a3_4_k_cu_dc619166_231654cuda3std3__45__cpo3endE
	.align		8
        /*0028*/ 	.dword	_ZN40_INTERNAL_840bb2a3_4_k_cu_dc619166_231654cuda3std3__45__cpo6cbeginE
	.align		8
        /*0030*/ 	.dword	_ZN40_INTERNAL_840bb2a3_4_k_cu_dc619166_231654cuda3std3__45__cpo4cendE
	.align		8
        /*0038*/ 	.dword	_ZN40_INTERNAL_840bb2a3_4_k_cu_dc619166_231654cuda3std3__442_GLOBAL__N__840bb2a3_4_k_cu_dc619166_231656ignoreE
	.align		8
        /*0040*/ 	.dword	_ZN40_INTERNAL_840bb2a3_4_k_cu_dc619166_231654cuda3std3__419piecewise_constructE
	.align		8
        /*0048*/ 	.dword	_ZN40_INTERNAL_840bb2a3_4_k_cu_dc619166_231654cuda3std3__48in_placeE
	.align		8
        /*0050*/ 	.dword	_ZN40_INTERNAL_840bb2a3_4_k_cu_dc619166_231654cuda3std6ranges3__45__cpo4swapE
	.align		8
        /*0058*/ 	.dword	_ZN40_INTERNAL_840bb2a3_4_k_cu_dc619166_231654cuda3std6ranges3__45__cpo9iter_moveE
	.align		8
        /*0060*/ 	.dword	_ZN40_INTERNAL_840bb2a3_4_k_cu_dc619166_231654cute7productE
	.align		8
        /*0068*/ 	.dword	_ZN40_INTERNAL_840bb2a3_4_k_cu_dc619166_231654cute1_E
	.align		8
        /*0070*/ 	.dword	$str$25
	.align		8
        /*0078*/ 	.dword	$str$26
	.align		8
        /*0080*/ 	.dword	$str$27
	.align		8
        /*0088*/ 	.dword	$str$28


//--------------------- .text._ZN7cutlass13device_kernelINS_4gemm6kernel13GemmUniversalIN4cute5tupleIJiiiiEEENS1_10collective13CollectiveMmaINS1_35MainloopSm100TmaUmmaWarpSpecializedILi2ELi2ELi4ENS5_IJNS4_1CILi1EEESB_SB_EEEEENS5_IJNSA_ILi64EEESE_SE_EEEaNS5_IJlSB_lEEEaSG_NS4_8TiledMMAINS4_8MMA_AtomIJNS4_15SM100_MMA_S8_SSIaaiLi64ELi64ELNS4_4UMMA5MajorE0ELSL_0ELNSK_8SaturateE0EEEEEENS4_6LayoutISC_NS5_IJNSA_ILi0EEESQ_SQ_EEEEENS5_IJNS4_10UnderscoreEST_ST_EEEEENS4_13SM90_TMA_LOADENS4_14ComposedLayoutINS4_7SwizzleILi2ELi4ELi3EEENS4_18smem_ptr_flag_bitsILi8EEENSP_INS5_IJNSA_ILi8EEESE_EEENS5_IJSE_SB_EEEEEEEvNS4_8identityESW_S16_vS17_EENS_8epilogue10collective18CollectiveEpilogueINS19_23Sm100TmaWarpSpecializedILi1ELi1ELi32ELb0ELb0EEEJSF_NS5_IJNSP_ISE_SB_EES1E_EEEaSG_aSG_NS19_6fusion15FusionCallbacksIS1D_NS1G_17LinearCombinationIaiaiLNS_15FloatRoundStyleE2EEESF_S1F_JEEENS4_5SM1004TMEM4LOAD26SM100_TMEM_LOAD_16dp32b32xESW_S16_NS4_39AutoVectorizingCopyWithAssumedAlignmentILi128EEENS4_14SM90_TMA_STOREES16_S1R_S1R_EEEvvEEEEvNT_6ParamsE --------------------------
	.section	.text._ZN7cutlass13device_kernelINS_4gemm6kernel13GemmUniversalIN4cute5tupleIJiiiiEEENS1_10collective13CollectiveMmaINS1_35MainloopSm100TmaUmmaWarpSpecializedILi2ELi2ELi4ENS5_IJNS4_1CILi1EEESB_SB_EEEEENS5_IJNSA_ILi64EEESE_SE_EEEaNS5_IJlSB_lEEEaSG_NS4_8TiledMMAINS4_8MMA_AtomIJNS4_15SM100_MMA_S8_SSIaaiLi64ELi64ELNS4_4UMMA5MajorE0ELSL_0ELNSK_8SaturateE0EEEEEENS4_6LayoutISC_NS5_IJNSA_ILi0EEESQ_SQ_EEEEENS5_IJNS4_10UnderscoreEST_ST_EEEEENS4_13SM90_TMA_LOADENS4_14ComposedLayoutINS4_7SwizzleILi2ELi4ELi3EEENS4_18smem_ptr_flag_bitsILi8EEENSP_INS5_IJNSA_ILi8EEESE_EEENS5_IJSE_SB_EEEEEEEvNS4_8identityESW_S16_vS17_EENS_8epilogue10collective18CollectiveEpilogueINS19_23Sm100TmaWarpSpecializedILi1ELi1ELi32ELb0ELb0EEEJSF_NS5_IJNSP_ISE_SB_EES1E_EEEaSG_aSG_NS19_6fusion15FusionCallbacksIS1D_NS1G_17LinearCombinationIaiaiLNS_15FloatRoundStyleE2EEESF_S1F_JEEENS4_5SM1004TMEM4LOAD26SM100_TMEM_LOAD_16dp32b32xESW_S16_NS4_39AutoVectorizingCopyWithAssumedAlignmentILi128EEENS4_14SM90_TMA_STOREES16_S1R_S1R_EEEvvEEEEvNT_6ParamsE,"ax",@progbits
	.align	128
.text._ZN7cutlass13device_kernelINS_4gemm6kernel13GemmUniversalIN4cute5tupleIJiiiiEEENS1_10collective13CollectiveMmaINS1_35MainloopSm100TmaUmmaWarpSpecializedILi2ELi2ELi4ENS5_IJNS4_1CILi1EEESB_SB_EEEEENS5_IJNSA_ILi64EEESE_SE_EEEaNS5_IJlSB_lEEEaSG_NS4_8TiledMMAINS4_8MMA_AtomIJNS4_15SM100_MMA_S8_SSIaaiLi64ELi64ELNS4_4UMMA5MajorE0ELSL_0ELNSK_8SaturateE0EEEEEENS4_6LayoutISC_NS5_IJNSA_ILi0EEESQ_SQ_EEEEENS5_IJNS4_10UnderscoreEST_ST_EEEEENS4_13SM90_TMA_LOADENS4_14ComposedLayoutINS4_7SwizzleILi2ELi4ELi3EEENS4_18smem_ptr_flag_bitsILi8EEENSP_INS5_IJNSA_ILi8EEESE_EEENS5_IJSE_SB_EEEEEEEvNS4_8identityESW_S16_vS17_EENS_8epilogue10collective18CollectiveEpilogueINS19_23Sm100TmaWarpSpecializedILi1ELi1ELi32ELb0ELb0EEEJSF_NS5_IJNSP_ISE_SB_EES1E_EEEaSG_aSG_NS19_6fusion15FusionCallbacksIS1D_NS1G_17LinearCombinationIaiaiLNS_15FloatRoundStyleE2EEESF_S1F_JEEENS4_5SM1004TMEM4LOAD26SM100_TMEM_LOAD_16dp32b32xESW_S16_NS4_39AutoVectorizingCopyWithAssumedAlignmentILi128EEENS4_14SM90_TMA_STOREES16_S1R_S1R_EEEvvEEEEvNT_6ParamsE:
        .type           _ZN7cutlass13device_kernelINS_4gemm6kernel13GemmUniversalIN4cute5tupleIJiiiiEEENS1_10collective13CollectiveMmaINS1_35MainloopSm100TmaUmmaWarpSpecializedILi2ELi2ELi4ENS5_IJNS4_1CILi1EEESB_SB_EEEEENS5_IJNSA_ILi64EEESE_SE_EEEaNS5_IJlSB_lEEEaSG_NS4_8TiledMMAINS4_8MMA_AtomIJNS4_15SM100_MMA_S8_SSIaaiLi64ELi64ELNS4_4UMMA5MajorE0ELSL_0ELNSK_8SaturateE0EEEEEENS4_6LayoutISC_NS5_IJNSA_ILi0EEESQ_SQ_EEEEENS5_IJNS4_10UnderscoreEST_ST_EEEEENS4_13SM90_TMA_LOADENS4_14ComposedLayoutINS4_7SwizzleILi2ELi4ELi3EEENS4_18smem_ptr_flag_bitsILi8EEENSP_INS5_IJNSA_ILi8EEESE_EEENS5_IJSE_SB_EEEEEEEvNS4_8identityESW_S16_vS17_EENS_8epilogue10collective18CollectiveEpilogueINS19_23Sm100TmaWarpSpecializedILi1ELi1ELi32ELb0ELb0EEEJSF_NS5_IJNSP_ISE_SB_EES1E_EEEaSG_aSG_NS19_6fusion15FusionCallbacksIS1D_NS1G_17LinearCombinationIaiaiLNS_15FloatRoundStyleE2EEESF_S1F_JEEENS4_5SM1004TMEM4LOAD26SM100_TMEM_LOAD_16dp32b32xESW_S16_NS4_39AutoVectorizingCopyWithAssumedAlignmentILi128EEENS4_14SM90_TMA_STOREES16_S1R_S1R_EEEvvEEEEvNT_6ParamsE,@function
        .size           _ZN7cutlass13device_kernelINS_4gemm6kernel13GemmUniversalIN4cute5tupleIJiiiiEEENS1_10collective13CollectiveMmaINS1_35MainloopSm100TmaUmmaWarpSpecializedILi2ELi2ELi4ENS5_IJNS4_1CILi1EEESB_SB_EEEEENS5_IJNSA_ILi64EEESE_SE_EEEaNS5_IJlSB_lEEEaSG_NS4_8TiledMMAINS4_8MMA_AtomIJNS4_15SM100_MMA_S8_SSIaaiLi64ELi64ELNS4_4UMMA5MajorE0ELSL_0ELNSK_8SaturateE0EEEEEENS4_6LayoutISC_NS5_IJNSA_ILi0EEESQ_SQ_EEEEENS5_IJNS4_10UnderscoreEST_ST_EEEEENS4_13SM90_TMA_LOADENS4_14ComposedLayoutINS4_7SwizzleILi2ELi4ELi3EEENS4_18smem_ptr_flag_bitsILi8EEENSP_INS5_IJNSA_ILi8EEESE_EEENS5_IJSE_SB_EEEEEEEvNS4_8identityESW_S16_vS17_EENS_8epilogue10collective18CollectiveEpilogueINS19_23Sm100TmaWarpSpecializedILi1ELi1ELi32ELb0ELb0EEEJSF_NS5_IJNSP_ISE_SB_EES1E_EEEaSG_aSG_NS19_6fusion15FusionCallbacksIS1D_NS1G_17LinearCombinationIaiaiLNS_15FloatRoundStyleE2EEESF_S1F_JEEENS4_5SM1004TMEM4LOAD26SM100_TMEM_LOAD_16dp32b32xESW_S16_NS4_39AutoVectorizingCopyWithAssumedAlignmentILi128EEENS4_14SM90_TMA_STOREES16_S1R_S1R_EEEvvEEEEvNT_6ParamsE,(.L_x_122 - _ZN7cutlass13device_kernelINS_4gemm6kernel13GemmUniversalIN4cute5tupleIJiiiiEEENS1_10collective13CollectiveMmaINS1_35MainloopSm100TmaUmmaWarpSpecializedILi2ELi2ELi4ENS5_IJNS4_1CILi1EEESB_SB_EEEEENS5_IJNSA_ILi64EEESE_SE_EEEaNS5_IJlSB_lEEEaSG_NS4_8TiledMMAINS4_8MMA_AtomIJNS4_15SM100_MMA_S8_SSIaaiLi64ELi64ELNS4_4UMMA5MajorE0ELSL_0ELNSK_8SaturateE0EEEEEENS4_6LayoutISC_NS5_IJNSA_ILi0EEESQ_SQ_EEEEENS5_IJNS4_10UnderscoreEST_ST_EEEEENS4_13SM90_TMA_LOADENS4_14ComposedLayoutINS4_7SwizzleILi2ELi4ELi3EEENS4_18smem_ptr_flag_bitsILi8EEENSP_INS5_IJNSA_ILi8EEESE_EEENS5_IJSE_SB_EEEEEEEvNS4_8identityESW_S16_vS17_EENS_8epilogue10collective18CollectiveEpilogueINS19_23Sm100TmaWarpSpecializedILi1ELi1ELi32ELb0ELb0EEEJSF_NS5_IJNSP_ISE_SB_EES1E_EEEaSG_aSG_NS19_6fusion15FusionCallbacksIS1D_NS1G_17LinearCombinationIaiaiLNS_15FloatRoundStyleE2EEESF_S1F_JEEENS4_5SM1004TMEM4LOAD26SM100_TMEM_LOAD_16dp32b32xESW_S16_NS4_39AutoVectorizingCopyWithAssumedAlignmentILi128EEENS4_14SM90_TMA_STOREES16_S1R_S1R_EEEvvEEEEvNT_6ParamsE)
        .other          _ZN7cutlass13device_kernelINS_4gemm6kernel13GemmUniversalIN4cute5tupleIJiiiiEEENS1_10collective13CollectiveMmaINS1_35MainloopSm100TmaUmmaWarpSpecializedILi2ELi2ELi4ENS5_IJNS4_1CILi1EEESB_SB_EEEEENS5_IJNSA_ILi64EEESE_SE_EEEaNS5_IJlSB_lEEEaSG_NS4_8TiledMMAINS4_8MMA_AtomIJNS4_15SM100_MMA_S8_SSIaaiLi64ELi64ELNS4_4UMMA5MajorE0ELSL_0ELNSK_8SaturateE0EEEEEENS4_6LayoutISC_NS5_IJNSA_ILi0EEESQ_SQ_EEEEENS5_IJNS4_10UnderscoreEST_ST_EEEEENS4_13SM90_TMA_LOADENS4_14ComposedLayoutINS4_7SwizzleILi2ELi4ELi3EEENS4_18smem_ptr_flag_bitsILi8EEENSP_INS5_IJNSA_ILi8EEESE_EEENS5_IJSE_SB_EEEEEEEvNS4_8identityESW_S16_vS17_EENS_8epilogue10collective18CollectiveEpilogueINS19_23Sm100TmaWarpSpecializedILi1ELi1ELi32ELb0ELb0EEEJSF_NS5_IJNSP_ISE_SB_EES1E_EEEaSG_aSG_NS19_6fusion15FusionCallbacksIS1D_NS1G_17LinearCombinationIaiaiLNS_15FloatRoundStyleE2EEESF_S1F_JEEENS4_5SM1004TMEM4LOAD26SM100_TMEM_LOAD_16dp32b32xESW_S16_NS4_39AutoVectorizingCopyWithAssumedAlignmentILi128EEENS4_14SM90_TMA_STOREES16_S1R_S1R_EEEvvEEEEvNT_6ParamsE,@"STO_CUDA_ENTRY STV_DEFAULT"
_ZN7cutlass13device_kernelINS_4gemm6kernel13GemmUniversalIN4cute5tupleIJiiiiEEENS1_10collective13CollectiveMmaINS1_35MainloopSm100TmaUmmaWarpSpecializedILi2ELi2ELi4ENS5_IJNS4_1CILi1EEESB_SB_EEEEENS5_IJNSA_ILi64EEESE_SE_EEEaNS5_IJlSB_lEEEaSG_NS4_8TiledMMAINS4_8MMA_AtomIJNS4_15SM100_MMA_S8_SSIaaiLi64ELi64ELNS4_4UMMA5MajorE0ELSL_0ELNSK_8SaturateE0EEEEEENS4_6LayoutISC_NS5_IJNSA_ILi0EEESQ_SQ_EEEEENS5_IJNS4_10UnderscoreEST_ST_EEEEENS4_13SM90_TMA_LOADENS4_14ComposedLayoutINS4_7SwizzleILi2ELi4ELi3EEENS4_18smem_ptr_flag_bitsILi8EEENSP_INS5_IJNSA_ILi8EEESE_EEENS5_IJSE_SB_EEEEEEEvNS4_8identityESW_S16_vS17_EENS_8epilogue10collective18CollectiveEpilogueINS19_23Sm100TmaWarpSpecializedILi1ELi1ELi32ELb0ELb0EEEJSF_NS5_IJNSP_ISE_SB_EES1E_EEEaSG_aSG_NS19_6fusion15FusionCallbacksIS1D_NS1G_17LinearCombinationIaiaiLNS_15FloatRoundStyleE2EEESF_S1F_JEEENS4_5SM1004TMEM4LOAD26SM100_TMEM_LOAD_16dp32b32xESW_S16_NS4_39AutoVectorizingCopyWithAssumedAlignmentILi128EEENS4_14SM90_TMA_STOREES16_S1R_S1R_EEEvvEEEEvNT_6ParamsE:
[----:B------:R-:W1:Y:S01]  /*0000*/  LDC R1, c[0x0][0x37c] ;  /* 0x0000df00ff017b82 */ /* 0x000e620000000800 */
[----:B------:R-:W2:Y:S01]  /*0010*/  S2R R103, SR_TID.X ;  /* 0x0000000000677919 */ /* 0x000ea20000002100 */
[----:B------:R-:W3:Y:S01]  /*0020*/  LDCU.64 UR4, c[0x0][0x890] ;  /* 0x00011200ff0477ac */ /* 0x000ee20008000a00 */
[----:B------:R-:W-:Y:S02]  /*0030*/  PRMT R98, RZ, 0x7610, R98 ;  /* 0x00007610ff627816 */ /* 0x000fe40000000062 */
[----:B------:R-:W-:Y:S01]  /*0040*/  ELECT P5, URZ, PT ;  /* 0x0000000000ff782f */ /* 0x000fe200038a0000 */
[----:B------:R-:W4:Y:S01]  /*0050*/  LDCU.64 UR40, c[0x0][0x358] ;  /* 0x00006b00ff2877ac */ /* 0x000f220008000a00 */
[----:B---3--:R-:W-:-:S04]  /*0060*/  UISETP.NE.U32.AND UP0, UPT, UR4, URZ, UPT ;  /* 0x000000ff0400728c */ /* 0x008fc8000bf05070 */
[----:B------:R-:W-:Y:S01]  /*0070*/  UISETP.NE.AND.EX UP0, UPT, UR5, URZ, UPT, UP0 ;  /* 0x000000ff0500728c */ /* 0x000fe2000bf05300 */
[----:B--2---:R-:W-:-:S05]  /*0080*/  SHF.R.U32.HI R106, RZ, 0x5, R103 ;  /* 0x00000005ff6a7819 */ /* 0x004fca0000011667 */
[----:B------:R-:W2:Y:S02]  /*0090*/  SHFL.IDX PT, R0, R106, RZ, 0x1f ;  /* 0x00001fff6a007589 */ /* 0x000ea400000e0000 */
[----:B--2---:R-:W-:Y:S01]  /*00a0*/  R2UR UR8, R0 ;  /* 0x00000000000872ca */ /* 0x004fe200000e0000 */
[----:B-1--4-:R-:W-:-:S14]  /*00b0*/  BRA.U UP0, `(.L_x_0) ;  /* 0x00000001002c7547 */ /* 0x012fdc000b800000 */
[----:B------:R-:W1:Y:S02]  /*00c0*/  LDCU.64 UR6, c[0x0][0x888] ;  /* 0x00011100ff0677ac */ /* 0x000e640008000a00 */
[----:B-1----:R-:W-:-:S04]  /*00d0*/  UISETP.NE.U32.AND UP0, UPT, UR6, URZ, UPT ;  /* 0x000000ff0600728c */ /* 0x002fc8000bf05070 */
[----:B------:R-:W-:-:S09]  /*00e0*/  UISETP.NE.AND.EX UP0, UPT, UR7, URZ, UPT, UP0 ;  /* 0x000000ff0700728c */ /* 0x000fd2000bf05300 */
[----:B------:R-:W-:Y:S05]  /*00f0*/  BRA.U !UP0, `(.L_x_1) ;  /* 0x0000000108107547 */ /* 0x000fea000b800000 */
[----:B------:R-:W1:Y:S02]  /*0100*/  LDC.64 R48, c[0x0][0x888] ;  /* 0x00022200ff307b82 */ /* 0x000e640000000a00 */
[----:B-1----:R1:W5:Y:S01]  /*0110*/  LDG.E R48, desc[UR40][R48.64] ;  /* 0x0000002830307981 */ /* 0x002362000c1e1900 */
[----:B------:R-:W-:Y:S01]  /*0120*/  HFMA2 R98, -RZ, RZ, 0, 5.9604644775390625e-08 ;  /* 0x00000001ff627431 */ /* 0x000fe200000001ff */
[----:B------:R-:W-:Y:S05]  /*0130*/  BRA `(.L_x_0) ;  /* 0x00000000000c7947 */ /* 0x000fea0003800000 */
.L_x_1:
[----:B------:R-:W1:Y:S01]  /*0140*/  LDCU UR6, c[0x0][0x880] ;  /* 0x00011000ff0677ac */ /* 0x000e620008000800 */
[----:B------:R-:W-:Y:S01]  /*0150*/  HFMA2 R98, -RZ, RZ, 0, 5.9604644775390625e-08 ;  /* 0x00000001ff627431 */ /* 0x000fe200000001ff */
[----:B-1----:R-:W-:-:S07]  /*0160*/  MOV R48, UR6 ;  /* 0x0000000600307c02 */ /* 0x002fce0008000f00 */
.L_x_0:
[----:B------:R-:W2:Y:S02]  /*0170*/  LDCU.64 UR6, c[0x0][0x8b0] ;  /* 0x00011600ff0677ac */ /* 0x000ea40008000a00 */
[----:B--2---:R-:W-:-:S04]  /*0180*/  UISETP.NE.U32.AND UP0, UPT, UR6, URZ, UPT ;  /* 0x000000ff0600728c */ /* 0x004fc8000bf05070 */
[----:B------:R-:W-:-:S09]  /*0190*/  UISETP.NE.AND.EX UP0, UPT, UR7, URZ, UPT, UP0 ;  /* 0x000000ff0700728c */ /* 0x000fd2000bf05300 */
[----:B------:R-:W-:Y:S05]  /*01a0*/  BRA.U UP0, `(.L_x_2) ;  /* 0x0000000100247547 */ /* 0x000fea000b800000 */
[----:B------:R-:W2:Y:S02]  /*01b0*/  LDCU.64 UR6, c[0x0][0x8a8] ;  /* 0x00011500ff0677ac */ /* 0x000ea40008000a00 */
[----:B--2---:R-:W-:-:S04]  /*01c0*/  UISETP.NE.U32.AND UP0, UPT, UR6, URZ, UPT ;  /* 0x000000ff0600728c */ /* 0x004fc8000bf05070 */
[----:B------:R-:W-:-:S09]  /*01d0*/  UISETP.NE.AND.EX UP0, UPT, UR7, URZ, UPT, UP0 ;  /* 0x000000ff0700728c */ /* 0x000fd2000bf05300 */
[----:B------:R-:W-:Y:S05]  /*01e0*/  BRA.U !UP0, `(.L_x_3) ;  /* 0x00000001080c7547 */ /* 0x000fea000b800000 */
[----:B------:R-:W2:Y:S02]  /*01f0*/  LDC.64 R2, c[0x0][0x8a8] ;  /* 0x00022a00ff027b82 */ /* 0x000ea40000000a00 */
[----:B--2---:R2:W5:Y:S01]  /*0200*/  LDG.E R47, desc[UR40][R2.64] ;  /* 0x00000028022f7981 */ /* 0x004562000c1e1900 */
[----:B------:R-:W-:Y:S05]  /*0210*/  BRA `(.L_x_2) ;  /* 0x0000000000087947 */ /* 0x000fea0003800000 */
.L_x_3:
[----:B------:R-:W2:Y:S02]  /*0220*/  LDCU UR6, c[0x0][0x8a0] ;  /* 0x00011400ff0677ac */ /* 0x000ea40008000800 */
[----:B--2---:R-:W-:Y:S02]  /*0230*/  MOV R47, UR6 ;  /* 0x00000006002f7c02 */ /* 0x004fe40008000f00 */
.L_x_2:
[----:B------:R-:W-:Y:S01]  /*0240*/  IMAD.U32 R0, RZ, RZ, UR8 ;  /* 0x00000008ff007e24 */ /* 0x000fe2000f8e00ff */
[----:B------:R-:W-:Y:S04]  /*0250*/  BSSY.RECONVERGENT B0, `(.L_x_4) ;  /* 0x000000c000007945 */ /* 0x000fe80003800200 */
[C---:B------:R-:W-:Y:S02]  /*0260*/  ISETP.NE.OR P1, PT, R0.reuse, 0x1, !P5 ;  /* 0x000000010000780c */ /* 0x040fe40006f25670 */
[----:B------:R-:W-:-:S11]  /*0270*/  ISETP.NE.OR P0, PT, R0, 0x3, !P5 ;  /* 0x000000030000780c */ /* 0x000fd60006f05670 */
[----:B------:R-:W-:Y:S05]  /*0280*/  @P1 BRA `(.L_x_5) ;  /* 0x0000000000201947 */ /* 0x000fea0003800000 */
[----:B------:R-:W3:Y:S02]  /*0290*/  LDCU.64 UR6, c[0x0][0x348] ;  /* 0x00006900ff0677ac */ /* 0x000ee40008000a00 */
[----:B---3--:R-:W-:Y:S02]  /*02a0*/  UIADD3 UR10, UP1, UPT, UR6, 0x80, URZ ;  /* 0x00000080060a7890 */ /* 0x008fe4000ff3e0ff */
[----:B------:R-:W-:Y:S02]  /*02b0*/  UIADD3 UR6, UP0, UPT, UR6, 0x180, URZ ;  /* 0x0000018006067890 */ /* 0x000fe4000ff1e0ff */
[----:B------:R-:W-:Y:S02]  /*02c0*/  UIADD3.X UR11, UPT, UPT, URZ, UR7, URZ, UP1, !UPT ;  /* 0x00000007ff0b7290 */ /* 0x000fe40008ffe4ff */
[----:B------:R-:W-:-:S07]  /*02d0*/  UIADD3.X UR7, UPT, UPT, URZ, UR7, URZ, UP0, !UPT ;  /* 0x00000007ff077290 */ /* 0x000fce00087fe4ff */
[----:B------:R3:W-:Y:S02]  /*02e0*/  UTMACCTL.PF [UR10] ;  /* 0x000000000a0079b9 */ /* 0x0007e40008040000 */
[----:B------:R3:W-:Y:S02]  /*02f0*/  UTMACCTL.PF [UR6] ;  /* 0x00000000060079b9 */ /* 0x0007e40008040000 */
[----:B---3--:R-:W-:Y:S01]  /*0300*/  NOP ;  /* 0x0000000000007918 */ /* 0x008fe20000000000 */
.L_x_5:
[----:B------:R-:W-:Y:S05]  /*0310*/  BSYNC.RECONVERGENT B0 ;  /* 0x0000000000007941 */ /* 0x000fea0003800200 */
.L_x_4:
[----:B------:R-:W-:Y:S04]  /*0320*/  BSSY.RECONVERGENT B0, `(.L_x_6) ;  /* 0x000000a000007945 */ /* 0x000fe80003800200 */
        /* <DEDUP_REMOVED lines=9> */
.L_x_7:
[----:B------:R-:W-:Y:S05]  /*03c0*/  BSYNC.RECONVERGENT B0 ;  /* 0x0000000000007941 */ /* 0x000fea0003800200 */
.L_x_6:
[----:B------:R-:W3:Y:S01]  /*03d0*/  LDCU.64 UR6, c[0x0][0x888] ;  /* 0x00011100ff0677ac */ /* 0x000ee20008000a00 */
[----:B------:R-:W-:Y:S02]  /*03e0*/  UISETP.EQ.U32.AND UP1, UPT, UR4, URZ, UPT ;  /* 0x000000ff0400728c */ /* 0x000fe4000bf22070 */
[----:B------:R-:W-:Y:S02]  /*03f0*/  UPLOP3.LUT UP2, UPT, UPT, UPT, UPT, 0x80, 0x8 ;  /* 0x000000000008789c */ /* 0x000fe40003f4f070 */
[----:B---3--:R-:W-:-:S04]  /*0400*/  UISETP.NE.U32.AND UP0, UPT, UR6, URZ, UPT ;  /* 0x000000ff0600728c */ /* 0x008fc8000bf05070 */
[----:B------:R-:W-:-:S04]  /*0410*/  UISETP.NE.AND.EX UP0, UPT, UR7, URZ, UPT, UP0 ;  /* 0x000000ff0700728c */ /* 0x000fc8000bf05300 */
[----:B------:R-:W-:-:S04]  /*0420*/  UISETP.EQ.OR.EX UP3, UPT, UR5, URZ, !UP0, UP1 ;  /* 0x000000ff0500728c */ /* 0x000fc8000c762710 */
[----:B------:R-:W-:-:S05]  /*0430*/  UP2UR UR44, UPR, URZ, 0x8 ;  /* 0x00000008ff2c7883 */ /* 0x000fca0008000000 */
[----:B------:R-:W-:Y:S07]  /*0440*/  BRA.U !UP3, `(.L_x_8) ;  /* 0x000000010b207547 */ /* 0x000fee000b800000 */
[----:B-----5:R-:W-:Y:S01]  /*0450*/  R2UR UR6, R48 ;  /* 0x00000000300672ca */ /* 0x020fe200000e0000 */
[----:B------:R-:W-:Y:S02]  /*0460*/  UISETP.NE.U32.AND UP2, UPT, UR4, URZ, UPT ;  /* 0x000000ff0400728c */ /* 0x000fe4000bf45070 */
[----:B------:R-:W-:Y:S02]  /*0470*/  USEL UR4, URZ, 0xffffffff, UP0 ;  /* 0xffffffffff047887 */ /* 0x000fe40008000000 */
[----:B------:R-:W-:-:S08]  /*0480*/  UISETP.NE.AND.EX UP2, UPT, UR5, URZ, UPT, UP2 ;  /* 0x000000ff0500728c */ /* 0x000fd0000bf45320 */
[----:B------:R-:W-:-:S04]  /*0490*/  UISETP.NE.AND UP1, UPT, UR6, URZ, UPT ;  /* 0x000000ff0600728c */ /* 0x000fc8000bf25270 */
[----:B------:R-:W-:-:S04]  /*04a0*/  @!UP2 USEL UR4, URZ, 0xffffffff, UP1 ;  /* 0xffffffffff04a887 */ /* 0x000fc80008800000 */
[----:B------:R-:W-:-:S04]  /*04b0*/  ULOP3.LUT UR4, UR4, 0x1, URZ, 0xc0, !UPT ;  /* 0x0000000104047892 */ /* 0x000fc8000f8ec0ff */
[----:B------:R-:W-:-:S11]  /*04c0*/  UISETP.NE.U32.AND UP2, UPT, UR4, 0x1, UPT ;  /* 0x000000010400788c */ /* 0x000fd6000bf45070 */
.L_x_8:
[----:B--2---:R-:W2:Y:S01]  /*04d0*/  SHFL.IDX PT, R2, R106, RZ, 0x1f ;  /* 0x00001fff6a027589 */ /* 0x004ea200000e0000 */
[----:B------:R-:W-:-:S04]  /*04e0*/  UISETP.NE.AND UP1, UPT, UR8, 0x2, UPT ;  /* 0x000000020800788c */ /* 0x000fc8000bf25270 */
[----:B------:R-:W-:Y:S01]  /*04f0*/  USEL UR13, URZ, 0x1, UP1 ;  /* 0x00000001ff0d7887 */ /* 0x000fe20008800000 */
[----:B--2---:R-:W-:-:S13]  /*0500*/  ISETP.NE.AND P0, PT, R2, RZ, PT ;  /* 0x000000ff0200720c */ /* 0x004fda0003f05270 */
[----:B------:R-:W-:Y:S05]  /*0510*/  @P0 BRA `(.L_x_9) ;  /* 0x0000000000380947 */ /* 0x000fea0003800000 */
[----:B------:R-:W2:Y:S01]  /*0520*/  S2UR UR5, SR_CgaCtaId ;  /* 0x00000000000579c3 */ /* 0x000ea20000008800 */
[----:B------:R-:W-:Y:S01]  /*0530*/  UMOV UR6, 0x400 ;  /* 0x0000040000067882 */ /* 0x000fe20000000000 */
[----:B------:R-:W-:Y:S01]  /*0540*/  UMOV UR4, 0x1 ;  /* 0x0000000100047882 */ /* 0x000fe20000000000 */
[----:B------:R-:W-:Y:S01]  /*0550*/  ELECT P0, URZ, PT ;  /* 0x0000000000ff782f */ /* 0x000fe20003800000 */
[----:B--2---:R-:W-:Y:S02]  /*0560*/  ULEA UR5, UR5, UR6, 0x18 ;  /* 0x0000000605057291 */ /* 0x004fe4000f8ec0ff */
[----:B------:R-:W-:-:S04]  /*0570*/  UIADD3 UR6, UPT, UPT, -UR4, 0x100000, URZ ;  /* 0x0010000004067890 */ /* 0x000fc8000fffe1ff */
[----:B------:R-:W-:Y:S02]  /*0580*/  USHF.L.U32 UR7, UR6, 0xb, URZ ;  /* 0x0000000b06077899 */ /* 0x000fe400080006ff */
[----:B------:R-:W-:Y:S01]  /*0590*/  USHF.L.U32 UR6, UR6, 0x1, URZ ;  /* 0x0000000106067899 */ /* 0x000fe200080006ff */
[----:B------:R-:W2:Y:S11]  /*05a0*/  FENCE.VIEW.ASYNC.S ;  /* 0x00000000000073c6 */ /* 0x000eb60000000000 */
[----:B--2---:R2:W3:Y:S01]  /*05b0*/  SYNCS.EXCH.64 URZ, [UR5], UR6 ;  /* 0x0000000605ff75b2 */ /* 0x0044e20008000100 */
[----:B------:R2:W4:Y:S01]  /*05c0*/  SYNCS.EXCH.64 URZ, [UR5+0x10], UR6 ;  /* 0x0000100605ff75b2 */ /* 0x0005220008000100 */
[----:B------:R2:W1:Y:S01]  /*05d0*/  SYNCS.EXCH.64 URZ, [UR5+0x8], UR6 ;  /* 0x0000080605ff75b2 */ /* 0x0004620008000100 */
[----:B------:R2:W1:Y:S01]  /*05e0*/  SYNCS.EXCH.64 URZ, [UR5+0x18], UR6 ;  /* 0x0000180605ff75b2 */ /* 0x0004620008000100 */
[----:B------:R-:W-:Y:S01]  /*05f0*/  NOP ;  /* 0x0000000000007918 */ /* 0x000fe20000000000 */
.L_x_9:
[----:B------:R-:W2:Y:S01]  /*0600*/  SHFL.IDX PT, R2, R106, RZ, 0x1f ;  /* 0x00001fff6a027589 */ /* 0x000ea200000e0000 */
[----:B------:R-:W-:Y:S01]  /*0610*/  NOP ;  /* 0x0000000000007918 */ /* 0x000fe20000000000 */
[----:B--2---:R-:W-:-:S13]  /*0620*/  ISETP.NE.AND P0, PT, R2, 0x1, PT ;  /* 0x000000010200780c */ /* 0x004fda0003f05270 */
[----:B------:R-:W-:Y:S05]  /*0630*/  @P0 BRA `(.L_x_10) ;  /* 0x0000000000400947 */ /* 0x000fea0003800000 */
[----:B------:R-:W2:Y:S01]  /*0640*/  S2UR UR6, SR_CgaCtaId ;  /* 0x00000000000679c3 */ /* 0x000ea20000008800 */
[----:B------:R-:W-:Y:S01]  /*0650*/  UMOV UR7, 0x400 ;  /* 0x0000040000077882 */ /* 0x000fe20000000000 */
[----:B------:R-:W-:Y:S01]  /*0660*/  UMOV UR5, 0x20 ;  /* 0x0000002000057882 */ /* 0x000fe20000000000 */
[----:B------:R-:W-:Y:S01]  /*0670*/  UMOV UR4, 0x80 ;  /* 0x0000008000047882 */ /* 0x000fe20000000000 */
[----:B------:R-:W-:-:S04]  /*0680*/  UIADD3 UR10, UPT, UPT, -UR5, 0x100000, URZ ;  /* 0x00100000050a7890 */ /* 0x000fc8000fffe1ff */
[----:B------:R-:W-:Y:S02]  /*0690*/  USHF.L.U32 UR11, UR10, 0xb, URZ ;  /* 0x0000000b0a0b7899 */ /* 0x000fe400080006ff */
[----:B------:R-:W-:Y:S02]  /*06a0*/  USHF.L.U32 UR10, UR10, 0x1, URZ ;  /* 0x000000010a0a7899 */ /* 0x000fe400080006ff */
[----:B------:R-:W-:-:S04]  /*06b0*/  UIADD3 UR4, UPT, UPT, -UR4, 0x100000, URZ ;  /* 0x0010000004047890 */ /* 0x000fc8000fffe1ff */
[----:B------:R-:W-:Y:S02]  /*06c0*/  USHF.L.U32 UR5, UR4, 0xb, URZ ;  /* 0x0000000b04057899 */ /* 0x000fe400080006ff */
[----:B------:R-:W-:Y:S01]  /*06d0*/  USHF.L.U32 UR4, UR4, 0x1, URZ ;  /* 0x0000000104047899 */ /* 0x000fe200080006ff */
[----:B------:R-:W-:Y:S01]  /*06e0*/  ELECT P0, URZ, PT ;  /* 0x0000000000ff782f */ /* 0x000fe20003800000 */
[----:B--2---:R-:W-:Y:S01]  /*06f0*/  ULEA UR6, UR6, UR7, 0x18 ;  /* 0x0000000706067291 */ /* 0x004fe2000f8ec0ff */
[----:B------:R-:W2:Y:S11]  /*0700*/  FENCE.VIEW.ASYNC.S ;  /* 0x00000000000073c6 */ /* 0x000eb60000000000 */
[----:B--2---:R2:W1:Y:S01]  /*0710*/  SYNCS.EXCH.64 URZ, [UR6+0x20], UR10 ;  /* 0x0000200a06ff75b2 */ /* 0x0044620008000100 */
[----:B------:R2:W1:Y:S01]  /*0720*/  SYNCS.EXCH.64 URZ, [UR6+0x28], UR4 ;  /* 0x0000280406ff75b2 */ /* 0x0004620008000100 */
[----:B------:R-:W-:Y:S01]  /*0730*/  NOP ;  /* 0x0000000000007918 */ /* 0x000fe20000000000 */
.L_x_10:
[----:B------:R-:W3:Y:S01]  /*0740*/  SHFL.IDX PT, R2, R106, RZ, 0x1f ;  /* 0x00001fff6a027589 */ /* 0x000ee200000e0000 */
[----:B------:R-:W-:Y:S01]  /*0750*/  NOP ;  /* 0x0000000000007918 */ /* 0x000fe20000000000 */
[----:B---3--:R-:W-:-:S13]  /*0760*/  ISETP.NE.AND P0, PT, R2, 0x3, PT ;  /* 0x000000030200780c */ /* 0x008fda0003f05270 */
[----:B------:R-:W-:Y:S05]  /*0770*/  @P0 BRA `(.L_x_11) ;  /* 0x0000000000300947 */ /* 0x000fea0003800000 */
[----:B--2---:R-:W2:Y:S01]  /*0780*/  S2UR UR5, SR_CgaCtaId ;  /* 0x00000000000579c3 */ /* 0x004ea20000008800 */
        /* <DEDUP_REMOVED lines=8> */
[----:B--2---:R3:W2:Y:S01]  /*0810*/  SYNCS.EXCH.64 URZ, [UR5+0x30], UR6 ;  /* 0x0000300605ff75b2 */ /* 0x0046a20008000100 */
[----:B------:R3:W1:Y:S02]  /*0820*/  SYNCS.EXCH.64 URZ, [UR5+0x38], UR6 ;  /* 0x0000380605ff75b2 */ /* 0x0006640008000100 */
[----:B---3--:R-:W-:Y:S01]  /*0830*/  NOP ;  /* 0x0000000000007918 */ /* 0x008fe20000000000 */
.L_x_11:
[----:B------:R-:W3:Y:S01]  /*0840*/  SHFL.IDX PT, R2, R106, RZ, 0x1f ;  /* 0x00001fff6a027589 */ /* 0x000ee200000e0000 */
[----:B------:R-:W-:Y:S01]  /*0850*/  NOP ;  /* 0x0000000000007918 */ /* 0x000fe20000000000 */
[----:B---3--:R-:W-:-:S13]  /*0860*/  ISETP.NE.AND P0, PT, R2, 0x4, PT ;  /* 0x000000040200780c */ /* 0x008fda0003f05270 */
[----:B------:R-:W-:Y:S05]  /*0870*/  @P0 BRA `(.L_x_12) ;  /* 0x00000000004c0947 */ /* 0x000fea0003800000 */
[----:B--2---:R-:W2:Y:S01]  /*0880*/  S2UR UR5, SR_CgaCtaId ;  /* 0x00000000000579c3 */ /* 0x004ea20000008800 */
[----:B------:R-:W-:Y:S01]  /*0890*/  UMOV UR7, 0x100 ;  /* 0x0000010000077882 */ /* 0x000fe20000000000 */
[----:B------:R-:W-:Y:S01]  /*08a0*/  UMOV UR6, 0x400 ;  /* 0x0000040000067882 */ /* 0x000fe20000000000 */
[----:B------:R-:W-:Y:S01]  /*08b0*/  USEL UR7, UR7, 0xe0, UP2 ;  /* 0x000000e007077887 */ /* 0x000fe20009000000 */
[----:B------:R-:W-:Y:S01]  /*08c0*/  UMOV UR4, 0x1 ;  /* 0x0000000100047882 */ /* 0x000fe20000000000 */
[----:B------:R-:W-:Y:S01]  /*08d0*/  ELECT P0, URZ, PT ;  /* 0x0000000000ff782f */ /* 0x000fe20003800000 */
[----:B------:R-:W-:-:S04]  /*08e0*/  UIADD3 UR10, UPT, UPT, -UR4, 0x100000, URZ ;  /* 0x00100000040a7890 */ /* 0x000fc8000fffe1ff */
[----:B------:R-:W-:Y:S02]  /*08f0*/  USHF.L.U32 UR11, UR10, 0xb, URZ ;  /* 0x0000000b0a0b7899 */ /* 0x000fe400080006ff */
[----:B------:R-:W-:Y:S02]  /*0900*/  USHF.L.U32 UR10, UR10, 0x1, URZ ;  /* 0x000000010a0a7899 */ /* 0x000fe400080006ff */
[----:B--2---:R-:W-:Y:S02]  /*0910*/  ULEA UR5, UR5, UR6, 0x18 ;  /* 0x0000000605057291 */ /* 0x004fe4000f8ec0ff */
[----:B------:R-:W-:-:S04]  /*0920*/  UIADD3 UR6, UPT, UPT, -UR7, 0x100000, URZ ;  /* 0x0010000007067890 */ /* 0x000fc8000fffe1ff */
[----:B------:R-:W-:Y:S02]  /*0930*/  USHF.L.U32 UR7, UR6, 0xb, URZ ;  /* 0x0000000b06077899 */ /* 0x000fe400080006ff */
[----:B------:R-:W-:Y:S01]  /*0940*/  USHF.L.U32 UR6, UR6, 0x1, URZ ;  /* 0x0000000106067899 */ /* 0x000fe200080006ff */
[----:B------:R-:W2:Y:S03]  /*0950*/  FENCE.VIEW.ASYNC.S ;  /* 0x00000000000073c6 */ /* 0x000ea60000000000 */
[----:B--2---:R3:W2:Y:S08]  /*0960*/  SYNCS.EXCH.64 URZ, [UR5+0x40], UR10 ;  /* 0x0000400a05ff75b2 */ /* 0x0046b00008000100 */
[----:B------:R3:W1:Y:S01]  /*0970*/  SYNCS.EXCH.64 URZ, [UR5+0x50], UR6 ;  /* 0x0000500605ff75b2 */ /* 0x0006620008000100 */
[----:B------:R3:W1:Y:S01]  /*0980*/  SYNCS.EXCH.64 URZ, [UR5+0x48], UR10 ;  /* 0x0000480a05ff75b2 */ /* 0x0006620008000100 */
[----:B------:R3:W1:Y:S02]  /*0990*/  SYNCS.EXCH.64 URZ, [UR5+0x58], UR6 ;  /* 0x0000580605ff75b2 */ /* 0x0006640008000100 */
[----:B---3--:R-:W-:Y:S01]  /*09a0*/  NOP ;  /* 0x0000000000007918 */ /* 0x008fe20000000000 */
.L_x_12:
[----:B------:R-:W3:Y:S01]  /*09b0*/  SHFL.IDX PT, R2, R106, RZ, 0x1f ;  /* 0x00001fff6a027589 */ /* 0x000ee200000e0000 */
[----:B------:R-:W-:Y:S01]  /*09c0*/  NOP ;  /* 0x0000000000007918 */ /* 0x000fe20000000000 */
[----:B---3--:R-:W-:-:S13]  /*09d0*/  ISETP.NE.AND P0, PT, R2, 0x5, PT ;  /* 0x000000050200780c */ /* 0x008fda0003f05270 */
[----:B------:R-:W-:Y:S05]  /*09e0*/  @P0 BRA `(.L_x_13) ;  /* 0x0000000000580947 */ /* 0x000fea0003800000 */
[----:B--2---:R-:W2:Y:S01]  /*09f0*/  S2UR UR6, SR_CgaCtaId ;  /* 0x00000000000679c3 */ /* 0x004ea20000008800 */
        /* <DEDUP_REMOVED lines=12> */
[----:B--2---:R3:W2:Y:S01]  /*0ac0*/  SYNCS.EXCH.64 URZ, [UR6+0x60], UR10 ;  /* 0x0000600a06ff75b2 */ /* 0x0046a20008000100 */
[----:B------:R3:W1:Y:S01]  /*0ad0*/  SYNCS.EXCH.64 URZ, [UR6+0x80], UR4 ;  /* 0x0000800406ff75b2 */ /* 0x0006620008000100 */
[----:B------:R3:W1:Y:S01]  /*0ae0*/  SYNCS.EXCH.64 URZ, [UR6+0x68], UR10 ;  /* 0x0000680a06ff75b2 */ /* 0x0006620008000100 */
[----:B------:R3:W1:Y:S01]  /*0af0*/  SYNCS.EXCH.64 URZ, [UR6+0x88], UR4 ;  /* 0x0000880406ff75b2 */ /* 0x0006620008000100 */
[----:B------:R3:W1:Y:S01]  /*0b00*/  SYNCS.EXCH.64 URZ, [UR6+0x70], UR10 ;  /* 0x0000700a06ff75b2 */ /* 0x0006620008000100 */
[----:B------:R3:W1:Y:S01]  /*0b10*/  SYNCS.EXCH.64 URZ, [UR6+0x90], UR4 ;  /* 0x0000900406ff75b2 */ /* 0x0006620008000100 */
[----:B------:R3:W1:Y:S01]  /*0b20*/  SYNCS.EXCH.64 URZ, [UR6+0x78], UR10 ;  /* 0x0000780a06ff75b2 */ /* 0x0006620008000100 */
[----:B------:R3:W1:Y:S02]  /*0b30*/  SYNCS.EXCH.64 URZ, [UR6+0x98], UR4 ;  /* 0x0000980406ff75b2 */ /* 0x0006640008000100 */
[----:B---3--:R-:W-:Y:S01]  /*0b40*/  NOP ;  /* 0x0000000000007918 */ /* 0x008fe20000000000 */
.L_x_13:
        /* <DEDUP_REMOVED lines=14> */
[----:B------:R3:W1:Y:S01]  /*0c30*/  SYNCS.EXCH.64 URZ, [UR5+0xb0], UR6 ;  /* 0x0000b00605ff75b2 */ /* 0x0006620008000100 */
[----:B------:R3:W1:Y:S01]  /*0c40*/  SYNCS.EXCH.64 URZ, [UR5+0xa8], UR6 ;  /* 0x0000a80605ff75b2 */ /* 0x0006620008000100 */
[----:B------:R3:W1:Y:S02]  /*0c50*/  SYNCS.EXCH.64 URZ, [UR5+0xb8], UR6 ;  /* 0x0000b80605ff75b2 */ /* 0x0006640008000100 */
[----:B---3--:R-:W-:Y:S01]  /*0c60*/  NOP ;  /* 0x0000000000007918 */ /* 0x008fe20000000000 */
.L_x_14:
[----:B--2---:R-:W2:Y:S01]  /*0c70*/  S2UR UR5, SR_CTAID.X ;  /* 0x00000000000579c3 */ /* 0x004ea20000002500 */
[----:B------:R-:W-:-:S05]  /*0c80*/  CS2R.32 R99, SR_CgaSize ;  /* 0x0000000000637805 */ /* 0x000fca0000008a00 */
[----:B------:R-:W-:-:S05]  /*0c90*/  IMAD R99, R99, -0xa0, RZ ;  /* 0xffffff6063637824 */ /* 0x000fca00078e02ff */
[----:B------:R-:W-:-:S14]  /*0ca0*/  R2UR UR7, R99 ;  /* 0x00000000630772ca */ /* 0x000fdc00000e0000 */
[----:B------:R-:W3:Y:S01]  /*0cb0*/  LDCU UR7, c[0x0][UR7+0x2b0] ;  /* 0x00005600070777ac */ /* 0x000ee20008000800 */
[----:B------:R-:W-:Y:S01]  /*0cc0*/  NOP ;  /* 0x0000000000007918 */ /* 0x000fe20000000000 */
[----:B------:R-:W-:-:S05]  /*0cd0*/  CS2R.32 R99, SR_CgaSize ;  /* 0x0000000000637805 */ /* 0x000fca0000008a00 */
[----:B------:R-:W-:-:S05]  /*0ce0*/  IMAD R99, R99, -0xa0, RZ ;  /* 0xffffff6063637824 */ /* 0x000fca00078e02ff */
[----:B------:R-:W-:-:S14]  /*0cf0*/  R2UR UR6, R99 ;  /* 0x00000000630672ca */ /* 0x000fdc00000e0000 */
[----:B------:R-:W4:Y:S01]  /*0d00*/  LDCU UR6, c[0x0][UR6+0x2b4] ;  /* 0x00005680060677ac */ /* 0x000f220008000800 */
[----:B------:R-:W1:Y:S08]  /*0d10*/  S2UR UR4, SR_CTAID.Y ;  /* 0x00000000000479c3 */ /* 0x000e700000002600 */
[----:B------:R-:W4:Y:S01]  /*0d20*/  LDC R9, c[0x0][0xb24] ;  /* 0x0002c900ff097b82 */ /* 0x000f220000000800 */
[----:B--2---:R-:W-:-:S02]  /*0d30*/  I2FP.F32.U32 R5, UR5 ;  /* 0x0000000500057c45 */ /* 0x004fc40008201000 */
[----:B------:R-:W-:-:S05]  /*0d40*/  CS2R.32 R3, SR_CgaSize ;  /* 0x0000000000037805 */ /* 0x000fca0000008a00 */
[----:B------:R-:W-:-:S06]  /*0d50*/  IMAD R3, R3, -0xa0, RZ ;  /* 0xffffff6003037824 */ /* 0x000fcc00078e02ff */
[----:B------:R-:W2:Y:S01]  /*0d60*/  LDC R3, c[0x0][R3+0x2a0] ;  /* 0x0000a80003037b82 */ /* 0x000ea20000000800 */
[----:B------:R-:W-:Y:S01]  /*0d70*/  MOV R99, UR5 ;  /* 0x0000000500637c02 */ /* 0x000fe20008000f00 */
[----:B---3--:R-:W-:Y:S01]  /*0d80*/  FMUL R5, R5, UR7 ;  /* 0x0000000705057c20 */ /* 0x008fe20008400000 */
[----:B-1----:R-:W-:Y:S02]  /*0d90*/  I2FP.F32.U32 R4, UR4 ;  /* 0x0000000400047c45 */ /* 0x002fe40008201000 */
[----:B------:R-:W-:-:S05]  /*0da0*/  CS2R.32 R2, SR_CgaSize ;  /* 0x0000000000027805 */ /* 0x000fca0000008a00 */
[----:B------:R-:W-:-:S06]  /*0db0*/  IMAD R2, R2, -0xa0, RZ ;  /* 0xffffff6002027824 */ /* 0x000fcc00078e02ff */
[----:B------:R-:W1:Y:S01]  /*0dc0*/  LDC R2, c[0x0][R2+0x2a4] ;  /* 0x0000a90002027b82 */ /* 0x000e620000000800 */
[----:B------:R-:W3:Y:S01]  /*0dd0*/  F2I.U32.TRUNC.NTZ R96, R5 ;  /* 0x0000000500607305 */ /* 0x000ee2000020f000 */
[----:B------:R-:W-:Y:S01]  /*0de0*/  MOV R97, UR4 ;  /* 0x0000000400617c02 */ /* 0x000fe20008000f00 */
[----:B----4-:R-:W-:-:S05]  /*0df0*/  FMUL R4, R4, UR6 ;  /* 0x0000000604047c20 */ /* 0x010fca0008400000 */
[----:B------:R-:W-:Y:S01]  /*0e00*/  BAR.SYNC.DEFER_BLOCKING 0x0 ;  /* 0x0000000000007b1d */ /* 0x000fe20000010000 */
[----:B------:R-:W-:-:S05]  /*0e10*/  ISETP.GE.AND P0, PT, R9, 0x1, PT ;  /* 0x000000010900780c */ /* 0x000fca0003f06270 */
[----:B------:R-:W4:Y:S02]  /*0e20*/  F2I.U32.TRUNC.NTZ R81, R4 ;  /* 0x0000000400517305 */ /* 0x000f24000020f000 */
[----:B------:R-:W1:Y:S01]  /*0e30*/  S2UR UR36, SR_CTAID.Z ;  /* 0x00000000002479c3 */ /* 0x000e620000002700 */
[----:B---3--:R-:W-:-:S05]  /*0e40*/  IADD3 R96, PT, PT, -R96, RZ, RZ ;  /* 0x000000ff60607210 */ /* 0x008fca0007ffe1ff */
[----:B--2---:R-:W-:Y:S01]  /*0e50*/  IMAD R96, R3, R96, UR5 ;  /* 0x0000000503607e24 */ /* 0x004fe2000f8e0260 */
[----:B----4-:R-:W-:-:S05]  /*0e60*/  IADD3 R81, PT, PT, -R81, RZ, RZ ;  /* 0x000000ff51517210 */ /* 0x010fca0007ffe1ff */
[----:B-1----:R-:W-:Y:S01]  /*0e70*/  IMAD R81, R2, R81, UR4 ;  /* 0x0000000402517e24 */ /* 0x002fe2000f8e0251 */
[----:B------:R-:W-:Y:S06]  /*0e80*/  @!P0 BRA `(.L_x_15) ;  /* 0x0000000000b88947 */ /* 0x000fec0003800000 */
[----:B------:R-:W1:Y:S01]  /*0e90*/  LDC.64 R4, c[0x0][0xb18] ;  /* 0x0002c600ff047b82 */ /* 0x000e620000000a00 */
[----:B------:R-:W-:-:S07]  /*0ea0*/  ISETP.NE.AND P0, PT, R9, 0x1, PT ;  /* 0x000000010900780c */ /* 0x000fce0003f05270 */
[----:B------:R-:W2:Y:S08]  /*0eb0*/  LDC R10, c[0x0][0xb0c] ;  /* 0x0002c300ff0a7b82 */ /* 0x000eb00000000800 */
[----:B------:R-:W3:Y:S08]  /*0ec0*/  LDC R11, c[0x0][0x370] ;  /* 0x0000dc00ff0b7b82 */ /* 0x000ef00000000800 */
[----:B------:R-:W4:Y:S01]  /*0ed0*/  LDC R12, c[0x0][0x374] ;  /* 0x0000dd00ff0c7b82 */ /* 0x000f220000000800 */
[----:B-1----:R-:W-:-:S07]  /*0ee0*/  ISETP.NE.AND P1, PT, R4, 0x1, PT ;  /* 0x000000010400780c */ /* 0x002fce0003f25270 */
[----:B------:R-:W3:Y:S01]  /*0ef0*/  LDC.64 R6, c[0x0][0xb10] ;  /* 0x0002c400ff067b82 */ /* 0x000ee20000000a00 */
[----:B--2---:R-:W-:-:S07]  /*0f00*/  ISETP.NE.AND P2, PT, R10, 0x1, PT ;  /* 0x000000010a00780c */ /* 0x004fce0003f45270 */
[----:B------:R-:W1:Y:S08]  /*0f10*/  LDC R8, c[0x0][0xb20] ;  /* 0x0002c800ff087b82 */ /* 0x000e700000000800 */
[----:B------:R-:W2:Y:S01]  /*0f20*/  LDC.64 R2, c[0x0][0xb28] ;  /* 0x0002ca00ff027b82 */ /* 0x000ea20000000a00 */
[----:B----4-:R-:W-:-:S04]  /*0f30*/  IMAD.HI.U32 R13, R12, R5, RZ ;  /* 0x000000050c0d7227 */ /* 0x010fc800078e00ff */
[----:B------:R-:W-:-:S04]  /*0f40*/  IMAD.HI.U32 R5, R97, R5, RZ ;  /* 0x0000000561057227 */ /* 0x000fc800078e00ff */
[----:B---3--:R-:W-:-:S04]  /*0f50*/  IMAD.HI.U32 R14, R11, R6, RZ ;  /* 0x000000060b0e7227 */ /* 0x008fc800078e00ff */
[----:B------:R-:W-:Y:S01]  /*0f60*/  IMAD.HI.U32 R16, R99, R6, RZ ;  /* 0x0000000663107227 */ /* 0x000fe200078e00ff */
[-C--:B------:R-:W-:Y:S02]  /*0f70*/  @P2 SHF.R.U32.HI R11, RZ, R7.reuse, R14 ;  /* 0x00000007ff0b2219 */ /* 0x080fe4000001160e */
[-C--:B-1----:R-:W-:Y:S02]  /*0f80*/  @P1 SHF.R.U32.HI R12, RZ, R8.reuse, R13 ;  /* 0x00000008ff0c1219 */ /* 0x082fe4000001160d */
[----:B------:R-:W-:Y:S02]  /*0f90*/  SHF.R.U32.HI R8, RZ, R8, R5 ;  /* 0x00000008ff087219 */ /* 0x000fe40000011605 */
[----:B------:R-:W-:Y:S02]  /*0fa0*/  SHF.R.U32.HI R16, RZ, R7, R16 ;  /* 0x00000007ff107219 */ /* 0x000fe40000011610 */
[----:B------:R-:W-:Y:S01]  /*0fb0*/  SEL R5, R97, R8, !P1 ;  /* 0x0000000861057207 */ /* 0x000fe20004800000 */
[----:B--2---:R-:W-:Y:S01]  /*0fc0*/  IMAD.HI.U32 R14, R12, R2, RZ ;  /* 0x000000020c0e7227 */ /* 0x004fe200078e00ff */
[----:B------:R-:W-:-:S03]  /*0fd0*/  SEL R7, R99, R16, !P2 ;  /* 0x0000001063077207 */ /* 0x000fc60005000000 */
[----:B------:R-:W-:Y:S01]  /*0fe0*/  IMAD.HI.U32 R6, R11, R2, RZ ;  /* 0x000000020b067227 */ /* 0x000fe200078e00ff */
[----:B------:R-:W-:-:S04]  /*0ff0*/  @P0 SHF.R.U32.HI R12, RZ, R3, R14 ;  /* 0x00000003ff0c0219 */ /* 0x000fc8000001160e */
[----:B------:R-:W-:Y:S01]  /*1000*/  @P0 SHF.R.U32.HI R11, RZ, R3, R6 ;  /* 0x00000003ff0b0219 */ /* 0x000fe20000011606 */
[----:B------:R-:W-:-:S04]  /*1010*/  IMAD R12, R12, R9, RZ ;  /* 0x000000090c0c7224 */ /* 0x000fc800078e02ff */
[----:B------:R-:W-:Y:S01]  /*1020*/  IMAD R6, R11, R9, RZ ;  /* 0x000000090b067224 */ /* 0x000fe200078e02ff */
[----:B------:R-:W-:-:S04]  /*1030*/  ISETP.GE.AND P1, PT, R5, R12, PT ;  /* 0x0000000c0500720c */ /* 0x000fc80003f26270 */
[----:B------:R-:W-:Y:S01]  /*1040*/  ISETP.GE.OR P1, PT, R7, R6, P1 ;  /* 0x000000060700720c */ /* 0x000fe20000f26670 */
[----:B------:R-:W-:-:S05]  /*1050*/  IMAD.HI.U32 R6, R5, R2, RZ ;  /* 0x0000000205067227 */ /* 0x000fca00078e00ff */
[----:B------:R-:W-:-:S04]  /*1060*/  SHF.R.U32.HI R6, RZ, R3, R6 ;  /* 0x00000003ff067219 */ /* 0x000fc80000011606 */
[----:B------:R-:W-:-:S03]  /*1070*/  SEL R6, R5, R6, !P0 ;  /* 0x0000000605067207 */ /* 0x000fc60004000000 */
[----:B------:R-:W-:Y:S01]  /*1080*/  @!P1 IMAD.HI.U32 R8, R7, R2, RZ ;  /* 0x0000000207089227 */ /* 0x000fe200078e00ff */
[----:B------:R-:W-:-:S04]  /*1090*/  IADD3 R2, PT, PT, -R6, RZ, RZ ;  /* 0x000000ff06027210 */ /* 0x000fc80007ffe1ff */
[----:B------:R-:W-:Y:S01]  /*10a0*/  @!P1 SHF.R.U32.HI R8, RZ, R3, R8 ;  /* 0x00000003ff089219 */ /* 0x000fe20000011608 */
[----:B------:R-:W-:-:S03]  /*10b0*/  IMAD R2, R9, R2, R5 ;  /* 0x0000000209027224 */ /* 0x000fc600078e0205 */
[----:B------:R-:W-:Y:S02]  /*10c0*/  @!P1 SEL R3, R7, R8, !P0 ;  /* 0x0000000807039207 */ /* 0x000fe40004000000 */
[----:B------:R-:W-:-:S03]  /*10d0*/  IADD3 R8, PT, PT, -R5, RZ, RZ ;  /* 0x000000ff05087210 */ /* 0x000fc60007ffe1ff */
[--C-:B------:R-:W-:Y:S02]  /*10e0*/  @!P1 IMAD.IADD R6, R6, 0x1, -R3.reuse ;  /* 0x0000000106069824 */ /* 0x100fe400078e0a03 */
[----:B------:R-:W-:Y:S01]  /*10f0*/  @!P1 IMAD R3, R2, R11, R3 ;  /* 0x0000000b02039224 */ /* 0x000fe200078e0203 */
[----:B------:R-:W-:Y:S01]  /*1100*/  IADD3 R2, PT, PT, -R7, RZ, RZ ;  /* 0x000000ff07027210 */ /* 0x000fe20007ffe1ff */
[----:B------:R-:W-:Y:S02]  /*1110*/  @!P1 IMAD R5, R6, R9, R7 ;  /* 0x0000000906059224 */ /* 0x000fe400078e0207 */
[----:B------:R-:W-:Y:S02]  /*1120*/  IMAD R8, R4, R8, R97 ;  /* 0x0000000804087224 */ /* 0x000fe400078e0261 */
[----:B------:R-:W-:Y:S02]  /*1130*/  @!P1 IMAD.MOV.U32 R7, RZ, RZ, R3 ;  /* 0x000000ffff079224 */ /* 0x000fe400078e0003 */
[----:B------:R-:W-:-:S02]  /*1140*/  IMAD R2, R10, R2, R99 ;  /* 0x000000020a027224 */ /* 0x000fc400078e0263 */
[----:B------:R-:W-:Y:S02]  /*1150*/  IMAD R97, R5, R4, R8 ;  /* 0x0000000405617224 */ /* 0x000fe400078e0208 */
[----:B------:R-:W-:Y:S02]  /*1160*/  IMAD R99, R7, R10, R2 ;  /* 0x0000000a07637224 */ /* 0x000fe400078e0202 */
.L_x_15:
[----:B------:R-:W1:Y:S01]  /*1170*/  LDCU UR4, c[0x0][0xb30] ;  /* 0x00016600ff0477ac */ /* 0x000e620008000800 */
[----:B------:R-:W2:Y:S08]  /*1180*/  S2UR UR37, SR_CgaCtaId ;  /* 0x00000000002579c3 */ /* 0x000eb00000008800 */
[----:B------:R-:W3:Y:S01]  /*1190*/  LDC R40, c[0x0][0xb24] ;  /* 0x0002c900ff287b82 */ /* 0x000ee20000000800 */
[----:B-1----:R-:W-:-:S09]  /*11a0*/  UISETP.NE.AND UP1, UPT, UR4, 0x1, UPT ;  /* 0x000000010400788c */ /* 0x002fd2000bf25270 */
[----:B--2---:R-:W-:Y:S05]  /*11b0*/  BRA.U UP1, `(.L_x_16) ;  /* 0x0000000101407547 */ /* 0x004fea000b800000 */
[----:B------:R-:W1:Y:S08]  /*11c0*/  LDC.64 R4, c[0x0][0xb10] ;  /* 0x0002c400ff047b82 */ /* 0x000e700000000a00 */
[----:B------:R-:W2:Y:S08]  /*11d0*/  LDC.64 R2, c[0x0][0xb18] ;  /* 0x0002c600ff027b82 */ /* 0x000eb00000000a00 */
[----:B------:R-:W4:Y:S08]  /*11e0*/  LDC R6, c[0x0][0xb20] ;  /* 0x0002c800ff067b82 */ /* 0x000f300000000800 */
[----:B------:R-:W3:Y:S01]  /*11f0*/  LDC R8, c[0x0][0xb0c] ;  /* 0x0002c300ff087b82 */ /* 0x000ee20000000800 */
[----:B-1----:R-:W-:-:S05]  /*1200*/  IMAD.HI.U32 R4, R99, R4, RZ ;  /* 0x0000000463047227 */ /* 0x002fca00078e00ff */
[----:B------:R-:W-:Y:S01]  /*1210*/  SHF.R.U32.HI R4, RZ, R5, R4 ;  /* 0x00000005ff047219 */ /* 0x000fe20000011604 */
[----:B--2---:R-:W-:Y:S01]  /*1220*/  IMAD.HI.U32 R3, R97, R3, RZ ;  /* 0x0000000361037227 */ /* 0x004fe200078e00ff */
[----:B------:R-:W-:-:S04]  /*1230*/  ISETP.NE.AND P0, PT, R2, 0x1, PT ;  /* 0x000000010200780c */ /* 0x000fc80003f05270 */
[----:B----4-:R-:W-:-:S04]  /*1240*/  SHF.R.U32.HI R6, RZ, R6, R3 ;  /* 0x00000006ff067219 */ /* 0x010fc80000011603 */
[----:B------:R-:W-:Y:S02]  /*1250*/  SEL R3, R97, R6, !P0 ;  /* 0x0000000661037207 */ /* 0x000fe40004000000 */
[----:B---3--:R-:W-:-:S04]  /*1260*/  ISETP.NE.AND P1, PT, R8, 0x1, PT ;  /* 0x000000010800780c */ /* 0x008fc80003f25270 */
[----:B------:R-:W-:-:S05]  /*1270*/  SEL R4, R99, R4, !P1 ;  /* 0x0000000463047207 */ /* 0x000fca0004800000 */
[----:B------:R-:W-:Y:S02]  /*1280*/  IMAD.IADD R5, R3, 0x1, -R4 ;  /* 0x0000000103057824 */ /* 0x000fe400078e0a04 */
[----:B------:R-:W-:Y:S02]  /*1290*/  IMAD.IADD R3, R4, 0x1, -R3 ;  /* 0x0000000104037824 */ /* 0x000fe400078e0a03 */
[----:B------:R-:W-:Y:S02]  /*12a0*/  IMAD R99, R5, R8, R99 ;  /* 0x0000000805637224 */ /* 0x000fe400078e0263 */
[----:B------:R-:W-:-:S07]  /*12b0*/  IMAD R97, R3, R2, R97 ;  /* 0x0000000203617224 */ /* 0x000fce00078e0261 */
.L_x_16:
[----:B------:R-:W-:Y:S01]  /*12c0*/  BAR.SYNC.DEFER_BLOCKING 0x0 ;  /* 0x0000000000007b1d */ /* 0x000fe20000010000 */
[----:B------:R-:W-:Y:S01]  /*12d0*/  UISETP.NE.AND UP1, UPT, UR8, 0x2, UPT ;  /* 0x000000020800788c */ /* 0x000fe2000bf25270 */
[----:B------:R-:W-:Y:S02]  /*12e0*/  ISETP.NE.OR P5, PT, R0, 0x2, !P5 ;  /* 0x000000020000780c */ /* 0x000fe40006fa5670 */
[----:B------:R-:W-:-:S06]  /*12f0*/  LOP3.LUT R2, R103, 0x1f, RZ, 0xc0, !PT ;  /* 0x0000001f67027812 */ /* 0x000fcc00078ec0ff */
[----:B------:R-:W-:Y:S05]  /*1300*/  BRA.U UP1, `(.L_x_17) ;  /* 0x00000011010c7547 */ /* 0x000fea000b800000 */
[----:B------:R-:W1:Y:S01]  /*1310*/  LDCU UR13, c[0x0][0x38c] ;  /* 0x00007180ff0d77ac */ /* 0x000e620008000800 */
[----:B------:R-:W2:Y:S01]  /*1320*/  LDC R9, c[0x0][0x370] ;  /* 0x0000dc00ff097b82 */ /* 0x000ea20000000800 */
[----:B------:R-:W-:Y:S01]  /*1330*/  PLOP3.LUT P1, PT, PT, PT, UP2, 0x80, 0x8 ;  /* 0x000000000008781c */ /* 0x000fe20003f2f028 */
[----:B------:R-:W-:Y:S01]  /*1340*/  IMAD.MOV.U32 R15, RZ, RZ, 0x1 ;  /* 0x00000001ff0f7424 */ /* 0x000fe200078e00ff */
[----:B------:R-:W-:Y:S01]  /*1350*/  ISETP.EQ.OR P4, PT, R2, RZ, P5 ;  /* 0x000000ff0200720c */ /* 0x000fe20002f82670 */
[----:B------:R-:W-:Y:S01]  /*1360*/  IMAD.MOV.U32 R14, RZ, RZ, RZ ;  /* 0x000000ffff0e7224 */ /* 0x000fe200078e00ff */
[----:B------:R-:W-:Y:S02]  /*1370*/  PLOP3.LUT P1, PT, P1, PT, PT, 0x8, 0x80 ;  /* 0x000000000080781c */ /* 0x000fe40000f2e170 */
[----:B------:R-:W-:Y:S01]  /*1380*/  CS2R R12, SRZ ;  /* 0x00000000000c7805 */ /* 0x000fe2000001ff00 */
[----:B------:R-:W-:Y:S01]  /*1390*/  IMAD.MOV.U32 R10, RZ, RZ, 0x1 ;  /* 0x00000001ff0a7424 */ /* 0x000fe200078e00ff */
[----:B------:R-:W4:Y:S01]  /*13a0*/  LDC R0, c[0x0][0x374] ;  /* 0x0000dd00ff007b82 */ /* 0x000f220000000800 */
[----:B------:R-:W2:Y:S01]  /*13b0*/  LDCU.64 UR22, c[0x0][0x348] ;  /* 0x00006900ff1677ac */ /* 0x000ea20008000a00 */
[----:B------:R-:W-:Y:S01]  /*13c0*/  UMOV UR6, URZ ;  /* 0x000000ff00067c82 */ /* 0x000fe20008000000 */
[----:B-1----:R-:W-:-:S04]  /*13d0*/  UIADD3 UR5, UPT, UPT, UR13, 0x3f, URZ ;  /* 0x0000003f0d057890 */ /* 0x002fc8000fffe0ff */
[----:B------:R-:W-:-:S04]  /*13e0*/  USHF.R.S32.HI UR4, URZ, 0x1f, UR5 ;  /* 0x0000001fff047899 */ /* 0x000fc80008011405 */
[----:B------:R-:W-:-:S04]  /*13f0*/  ULEA.HI UR4, UR4, UR5, URZ, 0x6 ;  /* 0x0000000504047291 */ /* 0x000fc8000f8f30ff */
[----:B------:R-:W-:Y:S02]  /*1400*/  USHF.R.S32.HI UR15, URZ, 0x6, UR4 ;  /* 0x00000006ff0f7899 */ /* 0x000fe40008011404 */
[----:B------:R-:W-:Y:S02]  /*1410*/  UIADD3 UR4, UPT, UPT, UR13, -0x1, URZ ;  /* 0xffffffff0d047890 */ /* 0x000fe4000fffe0ff */
[----:B------:R-:W-:Y:S02]  /*1420*/  UISETP.LT.U32.AND UP0, UPT, UR15, 0x2, UPT ;  /* 0x000000020f00788c */ /* 0x000fe4000bf01070 */
[----:B------:R-:W-:Y:S02]  /*1430*/  UISETP.GE.U32.AND UP1, UPT, UR4, -0x7f, UPT ;  /* 0xffffff810400788c */ /* 0x000fe4000bf26070 */
[----:B------:R-:W-:Y:S02]  /*1440*/  USEL UR14, UR15, 0x2, UP0 ;  /* 0x000000020f0e7887 */ /* 0x000fe40008000000 */
[----:B------:R-:W-:-:S02]  /*1450*/  UIADD3 UR13, UPT, UPT, UR13, 0x7e, URZ ;  /* 0x0000007e0d0d7890 */ /* 0x000fc4000fffe0ff */
[----:B------:R-:W-:Y:S02]  /*1460*/  UIADD3 UR5, UPT, UPT, UR14, -0x1, URZ ;  /* 0xffffffff0e057890 */ /* 0x000fe4000fffe0ff */
[----:B------:R-:W-:-:S03]  /*1470*/  UIADD3 UR7, UPT, UPT, UR15, -UR14, URZ ;  /* 0x8000000e0f077290 */ /* 0x000fc6000fffe0ff */
[----:B------:R-:W-:-:S04]  /*1480*/  @UP1 UIADD3 UR5, UPT, UPT, UR14, URZ, URZ ;  /* 0x000000ff0e051290 */ /* 0x000fc8000fffe0ff */
[----:B--2---:R-:W-:-:S12]  /*1490*/  UIADD3 UR5, UPT, UPT, UR5, 0x1, URZ ;  /* 0x0000000105057890 */ /* 0x004fd8000fffe0ff */
.L_x_35:
[----:B------:R-:W-:Y:S01]  /*14a0*/  UISETP.NE.AND UP0, UPT, UR37, URZ, UPT ;  /* 0x000000ff2500728c */ /* 0x000fe2000bf05270 */
[----:B------:R-:W1:Y:S08]  /*14b0*/  S2UR UR37, SR_CgaCtaId ;  /* 0x00000000002579c3 */ /* 0x000e700000008800 */
[----:B------:R-:W-:Y:S05]  /*14c0*/  BRA.U UP0, `(.L_x_18) ;  /* 0x0000000100347547 */ /* 0x000fea000b800000 */
[----:B------:R-:W2:Y:S01]  /*14d0*/  S2R R2, SR_CgaCtaId ;  /* 0x0000000000027919 */ /* 0x000ea20000008800 */
[----:B------:R-:W-:-:S04]  /*14e0*/  MOV R3, 0x400 ;  /* 0x0000040000037802 */ /* 0x000fc80000000f00 */
[----:B--2---:R-:W-:Y:S02]  /*14f0*/  LEA R3, R2, R3, 0x18 ;  /* 0x0000000302037211 */ /* 0x004fe400078ec0ff */
[----:B------:R-:W-:-:S03]  /*1500*/  SHF.L.U32 R2, R10, 0x1f, RZ ;  /* 0x0000001f0a027819 */ /* 0x000fc600000006ff */
[----:B------:R-:W-:-:S04]  /*1510*/  IMAD R3, R12, 0x8, R3 ;  /* 0x000000080c037824 */ /* 0x000fc800078e0203 */
[----:B------:R-:W2:Y:S02]  /*1520*/  SYNCS.PHASECHK.TRANS64.TRYWAIT P0, [R3+URZ+0xb0], R2 ;  /* 0x0000b002030075a7 */ /* 0x000ea400080011ff */
[----:B--2---:R-:W-:Y:S05]  /*1530*/  @!P0 BRA `(.L_x_19) ;  /* 0x0000004800948947 */ /* 0x004fea0003800000 */
.L_x_93:
[----:B------:R-:W-:Y:S01]  /*1540*/  VIADD R12, R12, 0x1 ;  /* 0x000000010c0c7836 */ /* 0x000fe20000000000 */
[----:B------:R2:W-:Y:S04]  /*1550*/  SYNCS.ARRIVE.TRANS64.A1T0 RZ, [R3+URZ+0xa0], RZ ;  /* 0x0000a0ff03ff79a7 */ /* 0x0005e800081000ff */
[----:B------:R-:W-:-:S04]  /*1560*/  ISETP.NE.AND P0, PT, R12, 0x2, PT ;  /* 0x000000020c00780c */ /* 0x000fc80003f05270 */
[----:B------:R-:W-:Y:S02]  /*1570*/  SEL R12, R12, RZ, P0 ;  /* 0x000000ff0c0c7207 */ /* 0x000fe40000000000 */
[----:B--2---:R-:W-:-:S04]  /*1580*/  SEL R3, RZ, 0x1, P0 ;  /* 0x00000001ff037807 */ /* 0x004fc80000000000 */
[----:B------:R-:W-:-:S07]  /*1590*/  LOP3.LUT R10, R10, R3, RZ, 0x3c, !PT ;  /* 0x000000030a0a7212 */ /* 0x000fce00078e3cff */
.L_x_18:
[----:B------:R-:W-:Y:S01]  /*15a0*/  UMOV UR4, 0x400 ;  /* 0x0000040000047882 */ /* 0x000fe20000000000 */
[----:B------:R-:W-:Y:S01]  /*15b0*/  SHF.L.U32 R2, R15, 0x1f, RZ ;  /* 0x0000001f0f027819 */ /* 0x000fe200000006ff */
[----:B-1----:R-:W-:Y:S01]  /*15c0*/  ULEA UR4, UR37, UR4, 0x18 ;  /* 0x0000000425047291 */ /* 0x002fe2000f8ec0ff */
[----:B------:R-:W-:Y:S01]  /*15d0*/  R2UR UR35, R99 ;  /* 0x00000000632372ca */ /* 0x000fe200000e0000 */
[----:B------:R-:W-:Y:S01]  /*15e0*/  UISETP.GE.U32.AND UP0, UPT, UR13, 0x7f, UPT ;  /* 0x0000007f0d00788c */ /* 0x000fe2000bf06070 */
[----:B------:R-:W-:Y:S01]  /*15f0*/  R2UR UR11, R97 ;  /* 0x00000000610b72ca */ /* 0x000fe200000e0000 */
[----:B------:R-:W-:Y:S01]  /*1600*/  ULEA UR8, UR6, UR4, 0x3 ;  /* 0x0000000406087291 */ /* 0x000fe2000f8e18ff */
[----:B------:R-:W-:-:S08]  /*1610*/  UMOV UR24, URZ ;  /* 0x000000ff00187c82 */ /* 0x000fd00008000000 */
[----:B------:R1:W2:Y:S01]  /*1620*/  SYNCS.PHASECHK.TRANS64.TRYWAIT P0, [UR8+0x10], R2 ;  /* 0x00001002ff0075a7 */ /* 0x0002a20008001108 */
[----:B------:R-:W-:Y:S02]  /*1630*/  USHF.L.U32 UR35, UR35, 0x6, URZ ;  /* 0x0000000623237899 */ /* 0x000fe400080006ff */
[----:B------:R-:W-:Y:S01]  /*1640*/  USHF.L.U32 UR11, UR11, 0x6, URZ ;  /* 0x000000060b0b7899 */ /* 0x000fe200080006ff */
[----:B------:R-:W-:Y:S11]  /*1650*/  BRA.U !UP0, `(.L_x_20) ;  /* 0x0000000108a47547 */ /* 0x000ff6000b800000 */
[----:B------:R-:W-:Y:S01]  /*1660*/  UMOV UR16, URZ ;  /* 0x000000ff00107c82 */ /* 0x000fe20008000000 */
[----:B------:R-:W-:-:S05]  /*1670*/  UMOV UR17, UR6 ;  /* 0x0000000600117c82 */ /* 0x000fca0008000000 */
.L_x_25:
[----:B-1----:R-:W-:Y:S01]  /*1680*/  ULEA UR33, UR17, UR4, 0x3 ;  /* 0x0000000411217291 */ /* 0x002fe2000f8e18ff */
[----:B--2---:R-:W-:Y:S01]  /*1690*/  @!P5 MOV R3, 0x2000 ;  /* 0x000020000003d802 */ /* 0x004fe20000000f00 */
[----:B--2---:R-:W-:Y:S10]  /*16a0*/  @P0 BRA `(.L_x_21) ;  /* 0x00000000000c0947 */ /* 0x004ff40003800000 */
[----:B------:R-:W-:-:S04]  /*16b0*/  SHF.L.U32 R5, R15, 0x1f, RZ ;  /* 0x0000001f0f057819 */ /* 0x000fc800000006ff */
[----:B------:R-:W2:Y:S02]  /*16c0*/  SYNCS.PHASECHK.TRANS64.TRYWAIT P0, [UR33+0x10], R5 ;  /* 0x00001005ff0075a7 */ /* 0x000ea40008001121 */
[----:B--2---:R-:W-:Y:S05]  /*16d0*/  @!P0 BRA `(.L_x_22) ;  /* 0x0000004800408947 */ /* 0x004fea0003800000 */
.L_x_21:
[----:B------:R2:W-:Y:S01]  /*16e0*/  @!P5 SYNCS.ARRIVE.TRANS64 RZ, [UR33], R3 ;  /* 0x00000003ffffd9a7 */ /* 0x0005e20008000021 */
[----:B------:R-:W-:Y:S04]  /*16f0*/  BSSY.RECONVERGENT B0, `(.L_x_23) ;  /* 0x0000003000007945 */ /* 0x000fe80003800200 */
[----:B------:R-:W-:Y:S05]  /*1700*/  @P4 BRA `(.L_x_24) ;  /* 0x0000000000044947 */ /* 0x000fea0003800000 */
[----:B------:R-:W-:Y:S05]  /*1710*/  BPT.TRAP 0x1 ;  /* 0x000000040000795c */ /* 0x000fea0000300000 */
.L_x_24:
[----:B------:R-:W-:Y:S05]  /*1720*/  BSYNC.RECONVERGENT B0 ;  /* 0x0000000000007941 */ /* 0x000fea0003800200 */
.L_x_23:
[----:B------:R-:W-:Y:S02]  /*1730*/  UIADD3 UR6, UPT, UPT, UR17, 0x1, URZ ;  /* 0x0000000111067890 */ /* 0x000fe4000fffe0ff */
[----:B------:R-:W-:Y:S02]  /*1740*/  UIADD3 UR26, UP1, UPT, UR22, 0x80, URZ ;  /* 0x00000080161a7890 */ /* 0x000fe4000ff3e0ff */
[----:B------:R-:W-:Y:S02]  /*1750*/  UISETP.NE.AND UP0, UPT, UR6, 0x2, UPT ;  /* 0x000000020600788c */ /* 0x000fe4000bf05270 */
[----:B------:R-:W-:Y:S02]  /*1760*/  USHF.L.U32 UR34, UR16, 0x6, URZ ;  /* 0x0000000610227899 */ /* 0x000fe400080006ff */
[----:B------:R-:W-:Y:S02]  /*1770*/  USEL UR9, URZ, 0x1, UP0 ;  /* 0x00000001ff097887 */ /* 0x000fe40008000000 */
[----:B------:R-:W-:-:S02]  /*1780*/  USEL UR6, UR6, URZ, UP0 ;  /* 0x000000ff06067287 */ /* 0x000fc40008000000 */
[----:B------:R-:W-:Y:S02]  /*1790*/  UIADD3 UR20, UP0, UPT, UR22, 0x180, URZ ;  /* 0x0000018016147890 */ /* 0x000fe4000ff1e0ff */
[----:B------:R-:W-:Y:S01]  /*17a0*/  ULEA UR8, UR6, UR4, 0x3 ;  /* 0x0000000406087291 */ /* 0x000fe2000f8e18ff */
[----:B------:R-:W-:Y:S01]  /*17b0*/  LOP3.LUT R15, R15, UR9, RZ, 0x3c, !PT ;  /* 0x000000090f0f7c12 */ /* 0x000fe2000f8e3cff */
[----:B------:R-:W-:Y:S02]  /*17c0*/  UIADD3.X UR27, UPT, UPT, URZ, UR23, URZ, UP1, !UPT ;  /* 0x00000017ff1b7290 */ /* 0x000fe40008ffe4ff */
[----:B------:R-:W-:Y:S01]  /*17d0*/  UIADD3.X UR21, UPT, UPT, URZ, UR23, URZ, UP0, !UPT ;  /* 0x00000017ff157290 */ /* 0x000fe200087fe4ff */
[----:B-1----:R-:W-:Y:S01]  /*17e0*/  SHF.L.U32 R2, R15, 0x1f, RZ ;  /* 0x0000001f0f027819 */ /* 0x002fe200000006ff */
[----:B------:R-:W-:Y:S01]  /*17f0*/  UMOV UR18, 0x0 ;  /* 0x0000000000127882 */ /* 0x000fe20000000000 */
[----:B------:R-:W-:Y:S01]  /*1800*/  UMOV UR19, 0x10000000 ;  /* 0x1000000000137882 */ /* 0x000fe20000000000 */
[----:B------:R-:W-:Y:S01]  /*1810*/  UMOV UR12, UR36 ;  /* 0x00000024000c7c82 */ /* 0x000fe20008000000 */
[----:B------:R1:W1:Y:S01]  /*1820*/  SYNCS.PHASECHK.TRANS64.TRYWAIT P0, [UR8+0x10], R2 ;  /* 0x00001002ff0075a7 */ /* 0x0002620008001108 */
[----:B------:R-:W-:Y:S01]  /*1830*/  ULEA UR8, UR17, UR4, 0xc ;  /* 0x0000000411087291 */ /* 0x000fe2000f8e60ff */
[----:B------:R-:W-:Y:S01]  /*1840*/  UMOV UR9, UR33 ;  /* 0x0000002100097c82 */ /* 0x000fe20008000000 */
[----:B------:R-:W-:-:S02]  /*1850*/  UMOV UR10, UR34 ;  /* 0x00000022000a7c82 */ /* 0x000fc40008000000 */
[----:B------:R-:W-:Y:S02]  /*1860*/  UIADD3 UR32, UPT, UPT, UR8, 0x2400, URZ ;  /* 0x0000240008207890 */ /* 0x000fe4000fffe0ff */
[----:B------:R-:W-:Y:S02]  /*1870*/  UIADD3 UR8, UPT, UPT, UR8, 0x4400, URZ ;  /* 0x0000440008087890 */ /* 0x000fe4000fffe0ff */
[----:B------:R-:W-:Y:S01]  /*1880*/  UIADD3 UR16, UPT, UPT, UR16, 0x1, URZ ;  /* 0x0000000110107890 */ /* 0x000fe2000fffe0ff */
[----:B------:R-:W-:Y:S01]  /*1890*/  UMOV UR24, UR5 ;  /* 0x0000000500187c82 */ /* 0x000fe20008000000 */
[----:B------:R-:W-:Y:S02]  /*18a0*/  UMOV UR17, UR6 ;  /* 0x0000000600117c82 */ /* 0x000fe40008000000 */
[----:B------:R-:W-:Y:S01]  /*18b0*/  UISETP.NE.AND UP0, UPT, UR16, UR5, UPT ;  /* 0x000000051000728c */ /* 0x000fe2000bf05270 */
[----:B------:R1:W-:Y:S02]  /*18c0*/  UTMALDG.3D [UR32], [UR26], desc[UR18] ;  /* 0x000012201a0075b4 */ /* 0x0003e40008011000 */
[----:B------:R1:W-:Y:S06]  /*18d0*/  UTMALDG.3D [UR8], [UR20], desc[UR18] ;  /* 0x00001208140075b4 */ /* 0x0003ec0008011000 */
[----:B------:R-:W-:Y:S05]  /*18e0*/  BRA.U UP0, `(.L_x_25) ;  /* 0xfffffffd00647547 */ /* 0x000fea000b83ffff */
.L_x_20:
[----:B-1----:R-:W-:Y:S01]  /*18f0*/  ULEA UR8, UR6, UR4, 0x3 ;  /* 0x0000000406087291 */ /* 0x002fe2000f8e18ff */
[----:B------:R-:W-:Y:S01]  /*1900*/  SHF.L.U32 R2, R15, 0x1f, RZ ;  /* 0x0000001f0f027819 */ /* 0x000fe200000006ff */
[----:B------:R-:W-:Y:S01]  /*1910*/  @!P1 SYNCS.ARRIVE.TRANS64.A1T0 RZ, [UR4+0x38], RZ ;  /* 0x000038ffffff99a7 */ /* 0x000fe20008100004 */
[----:B------:R-:W-:-:S06]  /*1920*/  UISETP.GT.AND UP0, UPT, UR15, UR14, UPT ;  /* 0x0000000e0f00728c */ /* 0x000fcc000bf04270 */
[----:B--2---:R1:W2:Y:S03]  /*1930*/  SYNCS.PHASECHK.TRANS64.TRYWAIT P0, [UR8+0x10], R2 ;  /* 0x00001002ff0075a7 */ /* 0x0042a60008001108 */
[----:B------:R-:W-:Y:S05]  /*1940*/  BRA.U !UP0, `(.L_x_26) ;  /* 0x0000000108a87547 */ /* 0x000fea000b800000 */
[----:B------:R-:W-:Y:S01]  /*1950*/  UIADD3 UR21, UPT, UPT, UR7, UR24, URZ ;  /* 0x0000001807157290 */ /* 0x000fe2000fffe0ff */
[----:B------:R-:W-:-:S11]  /*1960*/  UMOV UR25, UR6 ;  /* 0x0000000600197c82 */ /* 0x000fd60008000000 */
.L_x_31:
[----:B-1----:R-:W-:Y:S01]  /*1970*/  ULEA UR17, UR25, UR4, 0x3 ;  /* 0x0000000419117291 */ /* 0x002fe2000f8e18ff */
[----:B--2---:R-:W-:Y:S01]  /*1980*/  @!P5 MOV R3, 0x2000 ;  /* 0x000020000003d802 */ /* 0x004fe20000000f00 */
[----:B--2---:R-:W-:Y:S10]  /*1990*/  @P0 BRA `(.L_x_27) ;  /* 0x00000000000c0947 */ /* 0x004ff40003800000 */
[----:B------:R-:W-:-:S04]  /*19a0*/  SHF.L.U32 R5, R15, 0x1f, RZ ;  /* 0x0000001f0f057819 */ /* 0x000fc800000006ff */
[----:B------:R-:W2:Y:S02]  /*19b0*/  SYNCS.PHASECHK.TRANS64.TRYWAIT P0, [UR17+0x10], R5 ;  /* 0x00001005ff0075a7 */ /* 0x000ea40008001111 */
[----:B--2---:R-:W-:Y:S05]  /*19c0*/  @!P0 BRA `(.L_x_28) ;  /* 0x00000044009c8947 */ /* 0x004fea0003800000 */
.L_x_27:
[----:B------:R2:W-:Y:S01]  /*19d0*/  @!P5 SYNCS.ARRIVE.TRANS64 RZ, [UR17], R3 ;  /* 0x00000003ffffd9a7 */ /* 0x0005e20008000011 */
[----:B------:R-:W-:Y:S04]  /*19e0*/  BSSY.RECONVERGENT B0, `(.L_x_29) ;  /* 0x0000003000007945 */ /* 0x000fe80003800200 */
[----:B------:R-:W-:Y:S05]  /*19f0*/  @P4 BRA `(.L_x_30) ;  /* 0x0000000000044947 */ /* 0x000fea0003800000 */
[----:B------:R-:W-:Y:S05]  /*1a00*/  BPT.TRAP 0x1 ;  /* 0x000000040000795c */ /* 0x000fea0000300000 */
.L_x_30:
[----:B------:R-:W-:Y:S05]  /*1a10*/  BSYNC.RECONVERGENT B0 ;  /* 0x0000000000007941 */ /* 0x000fea0003800200 */
.L_x_29:
        /* <DEDUP_REMOVED lines=20> */
[----:B------:R-:W-:Y:S01]  /*1b60*/  UIADD3 UR8, UPT, UPT, UR8, 0x4400, URZ ;  /* 0x0000440008087890 */ /* 0x000fe2000fffe0ff */
[----:B------:R-:W-:Y:S01]  /*1b70*/  UMOV UR9, UR17 ;  /* 0x0000001100097c82 */ /* 0x000fe20008000000 */
[----:B------:R-:W-:Y:S01]  /*1b80*/  UMOV UR10, UR18 ;  /* 0x00000012000a7c82 */ /* 0x000fe20008000000 */
[----:B------:R-:W-:Y:S01]  /*1b90*/  UIADD3 UR24, UPT, UPT, UR24, 0x1, URZ ;  /* 0x0000000118187890 */ /* 0x000fe2000fffe0ff */
[----:B------:R-:W-:-:S03]  /*1ba0*/  UMOV UR25, UR6 ;  /* 0x0000000600197c82 */ /* 0x000fc60008000000 */
[----:B------:R1:W-:Y:S01]  /*1bb0*/  UTMALDG.3D [UR16], [UR30], desc[UR26] ;  /* 0x00001a101e0075b4 */ /* 0x0003e20008011000 */
[----:B------:R-:W-:Y:S01]  /*1bc0*/  UISETP.NE.AND UP0, UPT, UR24, UR21, UPT ;  /* 0x000000151800728c */ /* 0x000fe2000bf05270 */
[----:B------:R1:W-:Y:S08]  /*1bd0*/  UTMALDG.3D [UR8], [UR28], desc[UR26] ;  /* 0x00001a081c0075b4 */ /* 0x0003f00008011000 */
[----:B------:R-:W-:Y:S05]  /*1be0*/  BRA.U UP0, `(.L_x_31) ;  /* 0xfffffffd00607547 */ /* 0x000fea000b83ffff */
.L_x_26:
[C---:B-1----:R-:W-:Y:S01]  /*1bf0*/  LEA R2, R14.reuse, UR4, 0x3 ;  /* 0x000000040e027c11 */ /* 0x042fe2000f8e18ff */
[----:B------:R-:W-:Y:S01]  /*1c00*/  NOP ;  /* 0x0000000000007918 */ /* 0x000fe20000000000 */
[----:B--2---:R-:W-:Y:S02]  /*1c10*/  SHF.L.U32 R3, R13, 0x1f, RZ ;  /* 0x0000001f0d037819 */ /* 0x004fe400000006ff */
[----:B------:R-:W-:Y:S02]  /*1c20*/  LEA R4, R14, UR4, 0x4 ;  /* 0x000000040e047c11 */ /* 0x000fe4000f8e20ff */
[----:B------:R-:W1:Y:S02]  /*1c30*/  SYNCS.PHASECHK.TRANS64.TRYWAIT P0, [R2+URZ+0x40], R3 ;  /* 0x00004003020075a7 */ /* 0x000e6400080011ff */
[----:B-1----:R-:W-:Y:S05]  /*1c40*/  @!P0 BRA `(.L_x_32) ;  /* 0x0000004400148947 */ /* 0x002fea0003800000 */
.L_x_96:
[----:B------:R-:W2:Y:S01]  /*1c50*/  LDS.128 R4, [R4+0xd0] ;  /* 0x0000d00004047984 */ /* 0x000ea20000000c00 */
[----:B---3--:R-:W-:Y:S01]  /*1c60*/  ISETP.GE.AND P0, PT, R40, 0x1, PT ;  /* 0x000000012800780c */ /* 0x008fe20003f06270 */
[----:B-1----:R-:W-:Y:S01]  /*1c70*/  VIADD R2, R2, 0x50 ;  /* 0x0000005002027836 */ /* 0x002fe20000000000 */
[----:B------:R-:W-:Y:S01]  /*1c80*/  @!PT LDS RZ, [RZ] ;  /* 0x00000000fffff984 */ /* 0x000fe20000000800 */
[----:B------:R-:W-:Y:S01]  /*1c90*/  @!PT LDS RZ, [RZ] ;  /* 0x00000000fffff984 */ /* 0x000fe20000000800 */
[----:B------:R-:W-:Y:S01]  /*1ca0*/  @!PT LDS RZ, [RZ] ;  /* 0x00000000fffff984 */ /* 0x000fe20000000800 */
[----:B------:R-:W-:Y:S01]  /*1cb0*/  @!PT LDS RZ, [RZ] ;  /* 0x00000000fffff984 */ /* 0x000fe20000000800 */
[----:B------:R1:W-:Y:S06]  /*1cc0*/  MEMBAR.ALL.CTA ;  /* 0x0000000000007992 */ /* 0x0003ec0000008000 */
[----:B-1----:R-:W1:Y:S01]  /*1cd0*/  FENCE.VIEW.ASYNC.S ;  /* 0x00000000000073c6 */ /* 0x002e620000000000 */
[----:B------:R-:W-:-:S04]  /*1ce0*/  PRMT R2, RZ, 0x654, R2 ;  /* 0x00000654ff027816 */ /* 0x000fc80000000002 */
[----:B-1----:R1:W-:Y:S01]  /*1cf0*/  SYNCS.ARRIVE.TRANS64.RED.A1T0 RZ, [R2+URZ], RZ ;  /* 0x000000ff02ff79a7 */ /* 0x0023e200081004ff */
[----:B--2---:R-:W-:-:S13]  /*1d00*/  LOP3.LUT P2, RZ, R6, 0x1, RZ, 0xc0, !PT ;  /* 0x0000000106ff7812 */ /* 0x004fda000784c0ff */
[----:B------:R-:W-:Y:S01]  /*1d10*/  @P2 SHF.R.U32.HI R3, RZ, 0x10, R5 ;  /* 0x00000010ff032819 */ /* 0x000fe20000011605 */
[----:B------:R-:W-:Y:S01]  /*1d20*/  VOTEU.ANY UP0, P2 ;  /* 0x0000000000ff7886 */ /* 0x000fe20001000100 */
[----:B------:R-:W-:Y:S02]  /*1d30*/  @P2 MOV R11, R4 ;  /* 0x00000004000b2202 */ /* 0x000fe40000000f00 */
[----:B------:R-:W-:Y:S02]  /*1d40*/  @P2 R2UR.BROADCAST UR8, R3 ;  /* 0x00000000030822ca */ /* 0x000fe400008e0000 */
[----:B------:R-:W-:-:S11]  /*1d50*/  @P2 LOP3.LUT R8, R5, 0xffff, RZ, 0xc0, !PT ;  /* 0x0000ffff05082812 */ /* 0x000fd600078ec0ff */
[----:B------:R-:W-:Y:S01]  /*1d60*/  @UP0 UMOV UR36, UR8 ;  /* 0x0000000800240c82 */ /* 0x000fe20008000000 */
[----:B-1----:R-:W-:Y:S05]  /*1d70*/  @!P0 BRA `(.L_x_33) ;  /* 0x0000000000b88947 */ /* 0x002fea0003800000 */
[----:B------:R-:W4:Y:S01]  /*1d80*/  LDC.64 R4, c[0x0][0xb18] ;  /* 0x0002c600ff047b82 */ /* 0x000f220000000a00 */
[----:B------:R-:W-:-:S07]  /*1d90*/  ISETP.NE.AND P3, PT, R40, 0x1, PT ;  /* 0x000000012800780c */ /* 0x000fce0003f65270 */
[----:B------:R-:W1:Y:S08]  /*1da0*/  LDC.64 R6, c[0x0][0xb10] ;  /* 0x0002c400ff067b82 */ /* 0x000e700000000a00 */
[----:B------:R-:W2:Y:S08]  /*1db0*/  LDC R16, c[0x0][0xb20] ;  /* 0x0002c800ff107b82 */ /* 0x000eb00000000800 */
[----:B------:R-:W3:Y:S01]  /*1dc0*/  LDC R18, c[0x0][0xb0c] ;  /* 0x0002c300ff127b82 */ /* 0x000ee20000000800 */
[----:B----4-:R-:W-:Y:S01]  /*1dd0*/  IMAD.HI.U32 R17, R0, R5, RZ ;  /* 0x0000000500117227 */ /* 0x010fe200078e00ff */
[----:B------:R-:W-:-:S03]  /*1de0*/  ISETP.NE.AND P0, PT, R4, 0x1, PT ;  /* 0x000000010400780c */ /* 0x000fc60003f05270 */
[----:B------:R-:W-:-:S03]  /*1df0*/  IMAD.HI.U32 R5, R8, R5, RZ ;  /* 0x0000000508057227 */ /* 0x000fc600078e00ff */
[----:B------:R-:W4:Y:S01]  /*1e00*/  LDC.64 R2, c[0x0][0xb28] ;  /* 0x0002ca00ff027b82 */ /* 0x000f220000000a00 */
[----:B-1----:R-:W-:-:S04]  /*1e10*/  IMAD.HI.U32 R20, R9, R6, RZ ;  /* 0x0000000609147227 */ /* 0x002fc800078e00ff */
[----:B------:R-:W-:Y:S01]  /*1e20*/  IMAD.HI.U32 R22, R11, R6, RZ ;  /* 0x000000060b167227 */ /* 0x000fe200078e00ff */
[----:B------:R-:W-:Y:S02]  /*1e30*/  SHF.R.U32.HI R20, RZ, R7, R20 ;  /* 0x00000007ff147219 */ /* 0x000fe40000011614 */
[-C--:B--2---:R-:W-:Y:S02]  /*1e40*/  SHF.R.U32.HI R17, RZ, R16.reuse, R17 ;  /* 0x00000010ff117219 */ /* 0x084fe40000011611 */
[----:B------:R-:W-:Y:S02]  /*1e50*/  SHF.R.U32.HI R5, RZ, R16, R5 ;  /* 0x00000010ff057219 */ /* 0x000fe40000011605 */
[----:B------:R-:W-:Y:S02]  /*1e60*/  SEL R17, R0, R17, !P0 ;  /* 0x0000001100117207 */ /* 0x000fe40004000000 */
[----:B------:R-:W-:Y:S02]  /*1e70*/  SHF.R.U32.HI R22, RZ, R7, R22 ;  /* 0x00000007ff167219 */ /* 0x000fe40000011616 */
[----:B---3--:R-:W-:-:S02]  /*1e80*/  ISETP.NE.AND P1, PT, R18, 0x1, PT ;  /* 0x000000011200780c */ /* 0x008fc40003f25270 */
[----:B------:R-:W-:Y:S02]  /*1e90*/  SEL R5, R8, R5, !P0 ;  /* 0x0000000508057207 */ /* 0x000fe40004000000 */
[----:B------:R-:W-:Y:S02]  /*1ea0*/  SEL R19, R9, R20, !P1 ;  /* 0x0000001409137207 */ /* 0x000fe40004800000 */
[----:B------:R-:W-:Y:S01]  /*1eb0*/  SEL R7, R11, R22, !P1 ;  /* 0x000000160b077207 */ /* 0x000fe20004800000 */
[----:B----4-:R-:W-:-:S04]  /*1ec0*/  IMAD.HI.U32 R20, R17, R2, RZ ;  /* 0x0000000211147227 */ /* 0x010fc800078e00ff */
[----:B------:R-:W-:Y:S01]  /*1ed0*/  IMAD.HI.U32 R6, R19, R2, RZ ;  /* 0x0000000213067227 */ /* 0x000fe200078e00ff */
[----:B------:R-:W-:-:S04]  /*1ee0*/  @P3 SHF.R.U32.HI R17, RZ, R3, R20 ;  /* 0x00000003ff113219 */ /* 0x000fc80000011614 */
[----:B------:R-:W-:Y:S01]  /*1ef0*/  @P3 SHF.R.U32.HI R19, RZ, R3, R6 ;  /* 0x00000003ff133219 */ /* 0x000fe20000011606 */
[----:B------:R-:W-:-:S04]  /*1f00*/  IMAD R17, R40, R17, RZ ;  /* 0x0000001128117224 */ /* 0x000fc800078e02ff */
[----:B------:R-:W-:Y:S01]  /*1f10*/  IMAD R6, R40, R19, RZ ;  /* 0x0000001328067224 */ /* 0x000fe200078e02ff */
[C---:B------:R-:W-:Y:S02]  /*1f20*/  ISETP.GE.AND P0, PT, R5.reuse, R17, PT ;  /* 0x000000110500720c */ /* 0x040fe40003f06270 */
[----:B------:R-:W-:Y:S02]  /*1f30*/  IADD3 R17, PT, PT, -R5, RZ, RZ ;  /* 0x000000ff05117210 */ /* 0x000fe40007ffe1ff */
[----:B------:R-:W-:Y:S01]  /*1f40*/  ISETP.GE.OR P0, PT, R7, R6, P0 ;  /* 0x000000060700720c */ /* 0x000fe20000706670 */
[----:B------:R-:W-:-:S04]  /*1f50*/  IMAD.HI.U32 R6, R5, R2, RZ ;  /* 0x0000000205067227 */ /* 0x000fc800078e00ff */
[----:B------:R-:W-:Y:S01]  /*1f60*/  IMAD R8, R4, R17, R8 ;  /* 0x0000001104087224 */ /* 0x000fe200078e0208 */
[----:B------:R-:W-:-:S04]  /*1f70*/  SHF.R.U32.HI R6, RZ, R3, R6 ;  /* 0x00000003ff067219 */ /* 0x000fc80000011606 */
[----:B------:R-:W-:-:S03]  /*1f80*/  SEL R6, R5, R6, !P3 ;  /* 0x0000000605067207 */ /* 0x000fc60005800000 */
[----:B------:R-:W-:-:S04]  /*1f90*/  @!P0 IMAD.HI.U32 R16, R7, R2, RZ ;  /* 0x0000000207108227 */ /* 0x000fc800078e00ff */
[----:B------:R-:W-:Y:S01]  /*1fa0*/  IMAD.MOV R2, RZ, RZ, -R6 ;  /* 0x000000ffff027224 */ /* 0x000fe200078e0a06 */
[----:B------:R-:W-:-:S03]  /*1fb0*/  @!P0 SHF.R.U32.HI R16, RZ, R3, R16 ;  /* 0x00000003ff108219 */ /* 0x000fc60000011610 */
[----:B------:R-:W-:Y:S01]  /*1fc0*/  IMAD R2, R40, R2, R5 ;  /* 0x0000000228027224 */ /* 0x000fe200078e0205 */
[----:B------:R-:W-:-:S05]  /*1fd0*/  @!P0 SEL R3, R7, R16, !P3 ;  /* 0x0000001007038207 */ /* 0x000fca0005800000 */
[--C-:B------:R-:W-:Y:S02]  /*1fe0*/  @!P0 IMAD.IADD R6, R6, 0x1, -R3.reuse ;  /* 0x0000000106068824 */ /* 0x100fe400078e0a03 */
[----:B------:R-:W-:Y:S01]  /*1ff0*/  @!P0 IMAD R3, R2, R19, R3 ;  /* 0x0000001302038224 */ /* 0x000fe200078e0203 */
[----:B------:R-:W-:Y:S01]  /*2000*/  IADD3 R2, PT, PT, -R7, RZ, RZ ;  /* 0x000000ff07027210 */ /* 0x000fe20007ffe1ff */
[----:B------:R-:W-:Y:S02]  /*2010*/  @!P0 IMAD R5, R40, R6, R7 ;  /* 0x0000000628058224 */ /* 0x000fe400078e0207 */
[----:B------:R-:W-:Y:S02]  /*2020*/  @!P0 IMAD.MOV.U32 R7, RZ, RZ, R3 ;  /* 0x000000ffff078224 */ /* 0x000fe400078e0003 */
[----:B------:R-:W-:Y:S02]  /*2030*/  IMAD R2, R18, R2, R11 ;  /* 0x0000000212027224 */ /* 0x000fe400078e020b */
[----:B------:R-:W-:-:S02]  /*2040*/  IMAD R8, R5, R4, R8 ;  /* 0x0000000405087224 */ /* 0x000fc400078e0208 */
[----:B------:R-:W-:Y:S02]  /*2050*/  IMAD R11, R7, R18, R2 ;  /* 0x00000012070b7224 */ /* 0x000fe400078e0202 */
.L_x_33:
[----:B------:R-:W1:Y:S02]  /*2060*/  LDCU UR8, c[0x0][0xb30] ;  /* 0x00016600ff0877ac */ /* 0x000e640008000800 */
[----:B-1----:R-:W-:-:S09]  /*2070*/  UISETP.NE.AND UP0, UPT, UR8, 0x1, UPT ;  /* 0x000000010800788c */ /* 0x002fd2000bf05270 */
[----:B------:R-:W-:Y:S05]  /*2080*/  BRA.U UP0, `(.L_x_34) ;  /* 0x0000000100407547 */ /* 0x000fea000b800000 */
[----:B------:R-:W1:Y:S08]  /*2090*/  LDC.64 R4, c[0x0][0xb10] ;  /* 0x0002c400ff047b82 */ /* 0x000e700000000a00 */
[----:B------:R-:W2:Y:S08]  /*20a0*/  LDC.64 R2, c[0x0][0xb18] ;  /* 0x0002c600ff027b82 */ /* 0x000eb00000000a00 */
[----:B------:R-:W3:Y:S08]  /*20b0*/  LDC R6, c[0x0][0xb20] ;  /* 0x0002c800ff067b82 */ /* 0x000ef00000000800 */
[----:B------:R-:W4:Y:S01]  /*20c0*/  LDC R16, c[0x0][0xb0c] ;  /* 0x0002c300ff107b82 */ /* 0x000f220000000800 */
[----:B-1----:R-:W-:-:S05]  /*20d0*/  IMAD.HI.U32 R4, R11, R4, RZ ;  /* 0x000000040b047227 */ /* 0x002fca00078e00ff */
[----:B------:R-:W-:Y:S01]  /*20e0*/  SHF.R.U32.HI R4, RZ, R5, R4 ;  /* 0x00000005ff047219 */ /* 0x000fe20000011604 */
[----:B--2---:R-:W-:Y:S01]  /*20f0*/  IMAD.HI.U32 R3, R8, R3, RZ ;  /* 0x0000000308037227 */ /* 0x004fe200078e00ff */
[----:B------:R-:W-:-:S04]  /*2100*/  ISETP.NE.AND P0, PT, R2, 0x1, PT ;  /* 0x000000010200780c */ /* 0x000fc80003f05270 */
[----:B---3--:R-:W-:-:S04]  /*2110*/  SHF.R.U32.HI R3, RZ, R6, R3 ;  /* 0x00000006ff037219 */ /* 0x008fc80000011603 */
[----:B------:R-:W-:Y:S02]  /*2120*/  SEL R3, R8, R3, !P0 ;  /* 0x0000000308037207 */ /* 0x000fe40004000000 */
[----:B----4-:R-:W-:-:S04]  /*2130*/  ISETP.NE.AND P1, PT, R16, 0x1, PT ;  /* 0x000000011000780c */ /* 0x010fc80003f25270 */
[----:B------:R-:W-:-:S05]  /*2140*/  SEL R4, R11, R4, !P1 ;  /* 0x000000040b047207 */ /* 0x000fca0004800000 */
[----:B------:R-:W-:Y:S02]  /*2150*/  IMAD.IADD R5, R3, 0x1, -R4 ;  /* 0x0000000103057824 */ /* 0x000fe400078e0a04 */
[----:B------:R-:W-:Y:S02]  /*2160*/  IMAD.IADD R3, R4, 0x1, -R3 ;  /* 0x0000000104037824 */ /* 0x000fe400078e0a03 */
[----:B------:R-:W-:Y:S02]  /*2170*/  IMAD R11, R5, R16, R11 ;  /* 0x00000010050b7224 */ /* 0x000fe400078e020b */
[----:B------:R-:W-:-:S07]  /*2180*/  IMAD R8, R3, R2, R8 ;  /* 0x0000000203087224 */ /* 0x000fce00078e0208 */
.L_x_34:
[----:B------:R-:W-:Y:S01]  /*2190*/  VIADD R14, R14, 0x1 ;  /* 0x000000010e0e7836 */ /* 0x000fe20000000000 */
[----:B------:R-:W-:Y:S01]  /*21a0*/  PLOP3.LUT P1, PT, PT, PT, PT, 0x80, 0x8 ;  /* 0x000000000008781c */ /* 0x000fe20003f2f070 */
[----:B------:R-:W-:Y:S02]  /*21b0*/  IMAD.IADD R99, R11, 0x1, R96 ;  /* 0x000000010b637824 */ /* 0x000fe400078e0260 */
[----:B------:R-:W-:Y:S01]  /*21c0*/  IMAD.IADD R97, R8, 0x1, R81 ;  /* 0x0000000108617824 */ /* 0x000fe200078e0251 */
[----:B------:R-:W-:-:S04]  /*21d0*/  ISETP.NE.AND P0, PT, R14, 0x2, PT ;  /* 0x000000020e00780c */ /* 0x000fc80003f05270 */
[----:B------:R-:W-:Y:S02]  /*21e0*/  SEL R2, RZ, 0x1, P0 ;  /* 0x00000001ff027807 */ /* 0x000fe40000000000 */
[----:B------:R-:W-:Y:S02]  /*21f0*/  SEL R14, R14, RZ, P0 ;  /* 0x000000ff0e0e7207 */ /* 0x000fe40000000000 */
[----:B------:R-:W-:Y:S01]  /*2200*/  LOP3.LUT R13, R13, R2, RZ, 0x3c, !PT ;  /* 0x000000020d0d7212 */ /* 0x000fe200078e3cff */
[----:B------:R-:W-:Y:S06]  /*2210*/  @P2 BRA `(.L_x_35) ;  /* 0xfffffff000a02947 */ /* 0x000fec000383ffff */
[----:B------:R-:W-:Y:S01]  /*2220*/  UIADD3 UR5, UPT, UPT, UR4, 0x10, URZ ;  /* 0x0000001004057890 */ /* 0x000fe2000fffe0ff */
[----:B------:R-:W-:-:S03]  /*2230*/  SHF.L.U32 R3, R15, 0x1f, RZ ;  /* 0x0000001f0f037819 */ /* 0x000fc600000006ff */
[----:B------:R-:W-:-:S09]  /*2240*/  ULEA UR4, UR6, UR5, 0x3 ;  /* 0x0000000506047291 */ /* 0x000fd2000f8e18ff */
[----:B------:R-:W1:Y:S02]  /*2250*/  SYNCS.PHASECHK.TRANS64.TRYWAIT P0, [UR4], R3 ;  /* 0x00000003ff0075a7 */ /* 0x000e640008001104 */
[----:B-1----:R-:W-:Y:S05]  /*2260*/  @!P0 BRA `(.L_x_36) ;  /* 0x0000003c00a08947 */ /* 0x002fea0003800000 */
.L_x_98:
[----:B------:R-:W-:-:S04]  /*2270*/  UIADD3 UR6, UPT, UPT, UR6, 0x1, URZ ;  /* 0x0000000106067890 */ /* 0x000fc8000fffe0ff */
[----:B------:R-:W-:-:S04]  /*2280*/  UISETP.NE.AND UP0, UPT, UR6, 0x2, UPT ;  /* 0x000000020600788c */ /* 0x000fc8000bf05270 */
[----:B------:R-:W-:Y:S02]  /*2290*/  USEL UR4, URZ, 0x1, UP0 ;  /* 0x00000001ff047887 */ /* 0x000fe40008000000 */
[----:B------:R-:W-:-:S04]  /*22a0*/  USEL UR6, UR6, URZ, UP0 ;  /* 0x000000ff06067287 */ /* 0x000fc80008000000 */
[----:B------:R-:W-:Y:S01]  /*22b0*/  ULEA UR6, UR6, UR5, 0x3 ;  /* 0x0000000506067291 */ /* 0x000fe2000f8e18ff */
[----:B-1----:R-:W-:-:S04]  /*22c0*/  LOP3.LUT R3, R15, UR4, RZ, 0x3c, !PT ;  /* 0x000000040f037c12 */ /* 0x002fc8000f8e3cff */
[----:B------:R-:W-:Y:S01]  /*22d0*/  SHF.L.U32 R3, R3, 0x1f, RZ ;  /* 0x0000001f03037819 */ /* 0x000fe200000006ff */
[----:B----4-:R-:W-:-:S07]  /*22e0*/  IMAD.U32 R0, RZ, RZ, UR6 ;  /* 0x00000006ff007e24 */ /* 0x010fce000f8e00ff */
.L_x_37:
[----:B-1----:R1:W2:Y:S02]  /*22f0*/  SYNCS.PHASECHK.TRANS64.TRYWAIT P0, [R0+URZ], R3 ;  /* 0x00000003000075a7 */ /* 0x0022a400080011ff */
[----:B--2---:R-:W-:Y:S05]  /*2300*/  @!P0 NANOSLEEP.SYNCS 0x989680 ;  /* 0x009896800000895d */ /* 0x004fea0003900000 */
[----:B------:R-:W2:Y:S02]  /*2310*/  @!P0 SYNCS.PHASECHK.TRANS64 P0, [R0+URZ], R3 ;  /* 0x00000003000085a7 */ /* 0x000ea400080010ff */
[----:B--2---:R-:W-:Y:S05]  /*2320*/  @P0 EXIT ;  /* 0x000000000000094d */ /* 0x004fea0003800000 */
[----:B------:R-:W-:Y:S05]  /*2330*/  BRA `(.L_x_37) ;  /* 0xfffffffc00ec7947 */ /* 0x000fea000383ffff */
.L_x_17:
[----:B------:R-:W-:-:S04]  /*2340*/  UISETP.NE.AND UP1, UPT, UR37, URZ, UPT ;  /* 0x000000ff2500728c */ /* 0x000fc8000bf25270 */
[----:B------:R-:W-:-:S09]  /*2350*/  UISETP.NE.OR UP1, UPT, UR8, 0x1, UP1 ;  /* 0x000000010800788c */ /* 0x000fd20008f25670 */
[----:B------:R-:W-:Y:S05]  /*2360*/  BRA.U UP1, `(.L_x_38) ;  /* 0x0000000501487547 */ /* 0x000fea000b800000 */
[----:B------:R-:W-:Y:S01]  /*2370*/  ISETP.NE.AND P2, PT, R2, RZ, PT ;  /* 0x000000ff0200720c */ /* 0x000fe20003f45270 */
[----:B------:R-:W-:Y:S01]  /*2380*/  IMAD.MOV.U32 R12, RZ, RZ, 0x1 ;  /* 0x00000001ff0c7424 */ /* 0x000fe200078e00ff */
[----:B------:R-:W-:Y:S02]  /*2390*/  CS2R R10, SRZ ;  /* 0x00000000000a7805 */ /* 0x000fe4000001ff00 */
[----:B------:R-:W-:Y:S01]  /*23a0*/  CS2R R8, SRZ ;  /* 0x0000000000087805 */ /* 0x000fe2000001ff00 */
[----:B------:R-:W-:Y:S01]  /*23b0*/  UMOV UR4, 0x400 ;  /* 0x0000040000047882 */ /* 0x000fe20000000000 */
[----:B------:R-:W-:Y:S01]  /*23c0*/  UMOV UR6, URZ ;  /* 0x000000ff00067c82 */ /* 0x000fe20008000000 */
[----:B------:R-:W-:-:S12]  /*23d0*/  ULEA UR37, UR37, UR4, 0x18 ;  /* 0x0000000425257291 */ /* 0x000fd8000f8ec0ff */
.L_x_42:
[----:B------:R-:W-:Y:S02]  /*23e0*/  LEA R0, R8, UR37, 0x3 ;  /* 0x0000002508007c11 */ /* 0x000fe4000f8e18ff */
[----:B------:R-:W-:-:S03]  /*23f0*/  SHF.L.U32 R5, R9, 0x1f, RZ ;  /* 0x0000001f09057819 */ /* 0x000fc600000006ff */
[----:B------:R-:W-:Y:S01]  /*2400*/  VIADD R4, R0, 0xb0 ;  /* 0x000000b000047836 */ /* 0x000fe20000000000 */
[----:B------:R-:W1:Y:S02]  /*2410*/  SYNCS.PHASECHK.TRANS64.TRYWAIT P0, [R0+URZ+0xa0], R5 ;  /* 0x0000a005000075a7 */ /* 0x000e6400080011ff */
[----:B-1----:R-:W-:Y:S05]  /*2420*/  @!P0 BRA `(.L_x_39) ;  /* 0x0000003c00488947 */ /* 0x002fea0003800000 */
.L_x_99:
[----:B------:R-:W-:Y:S01]  /*2430*/  ULEA UR5, UR6, UR37, 0x3 ;  /* 0x0000002506057291 */ /* 0x000fe2000f8e18ff */
[----:B------:R-:W-:Y:S02]  /*2440*/  PRMT R4, RZ, 0x654, R4 ;  /* 0x00000654ff047816 */ /* 0x000fe40000000004 */
[----:B-1----:R-:W-:Y:S01]  /*2450*/  SHF.L.U32 R5, R12, 0x1f, RZ ;  /* 0x0000001f0c057819 */ /* 0x002fe200000006ff */
[----:B------:R-:W-:Y:S01]  /*2460*/  UIADD3 UR4, UPT, UPT, UR5, 0x40, URZ ;  /* 0x0000004005047890 */ /* 0x000fe2000fffe0ff */
[----:B------:R1:W-:Y:S05]  /*2470*/  SYNCS.ARRIVE.TRANS64.RED.A1T0 RZ, [R4+URZ], RZ ;  /* 0x000000ff04ff79a7 */ /* 0x0003ea00081004ff */
[----:B------:R-:W-:Y:S01]  /*2480*/  IMAD.U32 R7, RZ, RZ, UR4 ;  /* 0x00000004ff077e24 */ /* 0x000fe2000f8e00ff */
[----:B------:R-:W2:Y:S04]  /*2490*/  SYNCS.PHASECHK.TRANS64.TRYWAIT P0, [UR5+0x50], R5 ;  /* 0x00005005ff0075a7 */ /* 0x000ea80008001105 */
[----:B------:R-:W-:Y:S01]  /*24a0*/  PRMT R6, R2, 0x654, R7 ;  /* 0x0000065402067816 */ /* 0x000fe20000000007 */
[----:B-1----:R-:W-:Y:S01]  /*24b0*/  @!P2 IMAD.MOV.U32 R4, RZ, RZ, 0x10 ;  /* 0x00000010ff04a424 */ /* 0x002fe200078e00ff */
[----:B--2---:R-:W-:Y:S06]  /*24c0*/  @!P0 BRA `(.L_x_40) ;  /* 0x0000003c00348947 */ /* 0x004fec0003800000 */
.L_x_101:
[----:B------:R-:W-:Y:S01]  /*24d0*/  ULEA UR4, UR6, UR37, 0x4 ;  /* 0x0000002506047291 */ /* 0x000fe2000f8e20ff */
[----:B------:R-:W-:Y:S01]  /*24e0*/  SEL R3, R6, R3, !P2 ;  /* 0x0000000306037207 */ /* 0x000fe20005000000 */
[----:B------:R-:W-:Y:S01]  /*24f0*/  UIADD3 UR5, UPT, UPT, UR5, 0x40, URZ ;  /* 0x0000004005057890 */ /* 0x000fe2000fffe0ff */
[----:B-1----:R-:W-:Y:S01]  /*2500*/  LEA R0, R11, UR37, 0x3 ;  /* 0x000000250b007c11 */ /* 0x002fe2000f8e18ff */
[----:B------:R-:W-:Y:S01]  /*2510*/  UIADD3 UR4, UPT, UPT, UR4, 0xd0, URZ ;  /* 0x000000d004047890 */ /* 0x000fe2000fffe0ff */
[----:B------:R-:W-:Y:S01]  /*2520*/  SHF.L.U32 R5, R10, 0x1f, RZ ;  /* 0x0000001f0a057819 */ /* 0x000fe200000006ff */
[----:B------:R1:W-:Y:S01]  /*2530*/  @!P2 SYNCS.ARRIVE.TRANS64.RED RZ, [R3+URZ], R4 ;  /* 0x0000000403ffa9a7 */ /* 0x0003e200080004ff */
[----:B------:R-:W-:Y:S01]  /*2540*/  UIADD3 UR6, UPT, UPT, UR6, 0x1, URZ ;  /* 0x0000000106067890 */ /* 0x000fe2000fffe0ff */
[----:B------:R-:W-:-:S03]  /*2550*/  VIADD R8, R8, 0x1 ;  /* 0x0000000108087836 */ /* 0x000fc60000000000 */
[----:B------:R-:W-:Y:S02]  /*2560*/  UISETP.NE.AND UP0, UPT, UR6, 0x2, UPT ;  /* 0x000000020600788c */ /* 0x000fe4000bf05270 */
[----:B------:R-:W-:Y:S06]  /*2570*/  UGETNEXTWORKID.BROADCAST [UR4], [UR5] ;  /* 0x00000000040073ca */ /* 0x000fec0008000100 */
[----:B------:R-:W-:Y:S01]  /*2580*/  USEL UR4, URZ, 0x1, UP0 ;  /* 0x00000001ff047887 */ /* 0x000fe20008000000 */
[----:B------:R-:W-:Y:S01]  /*2590*/  ISETP.NE.AND P0, PT, R8, 0x2, PT ;  /* 0x000000020800780c */ /* 0x000fe20003f05270 */
[----:B------:R-:W-:Y:S01]  /*25a0*/  USEL UR6, UR6, URZ, UP0 ;  /* 0x000000ff06067287 */ /* 0x000fe20008000000 */
[----:B------:R-:W2:Y:S03]  /*25b0*/  SYNCS.PHASECHK.TRANS64.TRYWAIT P1, [R0+URZ+0x40], R5 ;  /* 0x00004005000075a7 */ /* 0x000ea600080211ff */
[----:B------:R-:W-:Y:S01]  /*25c0*/  LOP3.LUT R12, R12, UR4, RZ, 0x3c, !PT ;  /* 0x000000040c0c7c12 */ /* 0x000fe2000f8e3cff */
[----:B-12---:R-:W-:Y:S07]  /*25d0*/  @!P1 BRA `(.L_x_41) ;  /* 0x0000003c00089947 */ /* 0x006fee0003800000 */
.L_x_102:
[C---:B------:R-:W-:Y:S01]  /*25e0*/  LEA R4, R11.reuse, UR37, 0x4 ;  /* 0x000000250b047c11 */ /* 0x040fe2000f8e20ff */
[----:B-1----:R-:W-:Y:S01]  /*25f0*/  VIADD R0, R0, 0x50 ;  /* 0x0000005000007836 */ /* 0x002fe20000000000 */
[----:B------:R-:W-:Y:S01]  /*2600*/  SEL R8, R8, RZ, P0 ;  /* 0x000000ff08087207 */ /* 0x000fe20000000000 */
[----:B------:R-:W-:-:S03]  /*2610*/  VIADD R11, R11, 0x1 ;  /* 0x000000010b0b7836 */ /* 0x000fc60000000000 */
[----:B------:R-:W1:Y:S01]  /*2620*/  LDS.128 R4, [R4+0xd0] ;  /* 0x0000d00004047984 */ /* 0x000e620000000c00 */
[----:B------:R-:W-:Y:S02]  /*2630*/  PRMT R0, RZ, 0x654, R0 ;  /* 0x00000654ff007816 */ /* 0x000fe40000000000 */
[C---:B------:R-:W-:Y:S01]  /*2640*/  ISETP.NE.AND P1, PT, R11.reuse, 0x2, PT ;  /* 0x000000020b00780c */ /* 0x040fe20003f25270 */
[----:B------:R-:W-:Y:S01]  /*2650*/  @!PT LDS RZ, [RZ] ;  /* 0x00000000fffff984 */ /* 0x000fe20000000800 */
[----:B------:R-:W-:Y:S01]  /*2660*/  @!PT LDS RZ, [RZ] ;  /* 0x00000000fffff984 */ /* 0x000fe20000000800 */
[----:B------:R-:W-:Y:S01]  /*2670*/  @!PT LDS RZ, [RZ] ;  /* 0x00000000fffff984 */ /* 0x000fe20000000800 */
[----:B------:R-:W-:Y:S01]  /*2680*/  @!PT LDS RZ, [RZ] ;  /* 0x00000000fffff984 */ /* 0x000fe20000000800 */
[----:B------:R2:W-:Y:S06]  /*2690*/  MEMBAR.ALL.CTA ;  /* 0x0000000000007992 */ /* 0x0005ec0000008000 */
[----:B--2---:R-:W2:Y:S01]  /*26a0*/  FENCE.VIEW.ASYNC.S ;  /* 0x00000000000073c6 */ /* 0x004ea20000000000 */
[----:B------:R-:W-:Y:S01]  /*26b0*/  SEL R11, R11, RZ, P1 ;  /* 0x000000ff0b0b7207 */ /* 0x000fe20000800000 */
[----:B--2---:R2:W-:Y:S01]  /*26c0*/  SYNCS.ARRIVE.TRANS64.RED.A1T0 RZ, [R0+URZ], RZ ;  /* 0x000000ff00ff79a7 */ /* 0x0045e200081004ff */
[----:B-1----:R-:W-:-:S02]  /*26d0*/  LOP3.LUT P3, RZ, R6, 0x1, RZ, 0xc0, !PT ;  /* 0x0000000106ff7812 */ /* 0x002fc4000786c0ff */
[----:B------:R-:W-:-:S04]  /*26e0*/  SEL R5, RZ, 0x1, P1 ;  /* 0x00000001ff057807 */ /* 0x000fc80000800000 */
[----:B------:R-:W-:Y:S02]  /*26f0*/  LOP3.LUT R10, R10, R5, RZ, 0x3c, !PT ;  /* 0x000000050a0a7212 */ /* 0x000fe400078e3cff */
[----:B--2---:R-:W-:-:S04]  /*2700*/  SEL R0, RZ, 0x1, P0 ;  /* 0x00000001ff007807 */ /* 0x004fc80000000000 */
[----:B------:R-:W-:Y:S01]  /*2710*/  LOP3.LUT R9, R9, R0, RZ, 0x3c, !PT ;  /* 0x0000000009097212 */ /* 0x000fe200078e3cff */
[----:B------:R-:W-:Y:S06]  /*2720*/  @P3 BRA `(.L_x_42) ;  /* 0xfffffffc002c3947 */ /* 0x000fec000383ffff */
[----:B------:R-:W-:Y:S01]  /*2730*/  ULEA UR5, UR6, UR37, 0x3 ;  /* 0x0000002506057291 */ /* 0x000fe2000f8e18ff */
[----:B------:R-:W-:-:S08]  /*2740*/  SHF.L.U32 R3, R12, 0x1f, RZ ;  /* 0x0000001f0c037819 */ /* 0x000fd000000006ff */
[----:B------:R-:W1:Y:S02]  /*2750*/  SYNCS.PHASECHK.TRANS64 P0, [UR5+0x50], R3 ;  /* 0x00005003ff0075a7 */ /* 0x000e640008001005 */
[----:B-1----:R-:W-:Y:S05]  /*2760*/  @P0 BRA `(.L_x_43) ;  /* 0x0000000000080947 */ /* 0x002fea0003800000 */
[----:B------:R-:W1:Y:S02]  /*2770*/  SYNCS.PHASECHK.TRANS64.TRYWAIT P0, [UR5+0x50], R3 ;  /* 0x00005003ff0075a7 */ /* 0x000e640008001105 */
[----:B-1----:R-:W-:Y:S05]  /*2780*/  @!P0 BRA `(.L_x_44) ;  /* 0x0000003800b08947 */ /* 0x002fea0003800000 */
.L_x_43:
[----:B------:R-:W-:-:S04]  /*2790*/  UIADD3 UR4, UPT, UPT, UR6, 0x1, URZ ;  /* 0x0000000106047890 */ /* 0x000fc8000fffe0ff */
[----:B------:R-:W-:-:S04]  /*27a0*/  UISETP.NE.AND UP0, UPT, UR4, 0x2, UPT ;  /* 0x000000020400788c */ /* 0x000fc8000bf05270 */
[----:B------:R-:W-:Y:S02]  /*27b0*/  USEL UR7, URZ, 0x1, UP0 ;  /* 0x00000001ff077887 */ /* 0x000fe40008000000 */
[----:B------:R-:W-:-:S04]  /*27c0*/  USEL UR4, UR4, URZ, UP0 ;  /* 0x000000ff04047287 */ /* 0x000fc80008000000 */
[----:B------:R-:W-:Y:S01]  /*27d0*/  ULEA UR4, UR4, UR37, 0x3 ;  /* 0x0000002504047291 */ /* 0x000fe2000f8e18ff */
[----:B-1----:R-:W-:-:S04]  /*27e0*/  LOP3.LUT R3, R12, UR7, RZ, 0x3c, !PT ;  /* 0x000000070c037c12 */ /* 0x002fc8000f8e3cff */
[----:B------:R-:W-:-:S04]  /*27f0*/  SHF.L.U32 R0, R3, 0x1f, RZ ;  /* 0x0000001f03007819 */ /* 0x000fc800000006ff */
[----:B------:R-:W1:Y:S02]  /*2800*/  SYNCS.PHASECHK.TRANS64 P0, [UR4+0x50], R0 ;  /* 0x00005000ff0075a7 */ /* 0x000e640008001004 */
[----:B-1----:R-:W-:Y:S05]  /*2810*/  @P0 EXIT ;  /* 0x000000000000094d */ /* 0x002fea0003800000 */
[----:B------:R-:W-:Y:S02]  /*2820*/  SHF.L.U32 R3, R3, 0x1f, RZ ;  /* 0x0000001f03037819 */ /* 0x000fe400000006ff */
[----:B------:R-:W-:-:S07]  /*2830*/  MOV R0, UR4 ;  /* 0x0000000400007c02 */ /* 0x000fce0008000f00 */
.L_x_45:
[----:B-1----:R1:W2:Y:S02]  /*2840*/  SYNCS.PHASECHK.TRANS64.TRYWAIT P0, [R0+URZ+0x50], R3 ;  /* 0x00005003000075a7 */ /* 0x0022a400080011ff */
[----:B--2---:R-:W-:Y:S05]  /*2850*/  @!P0 NANOSLEEP.SYNCS 0x989680 ;  /* 0x009896800000895d */ /* 0x004fea0003900000 */
[----:B------:R-:W2:Y:S02]  /*2860*/  @!P0 SYNCS.PHASECHK.TRANS64 P0, [R0+URZ+0x50], R3 ;  /* 0x00005003000085a7 */ /* 0x000ea400080010ff */
[----:B--2---:R-:W-:Y:S05]  /*2870*/  @P0 EXIT ;  /* 0x000000000000094d */ /* 0x004fea0003800000 */
[----:B------:R-:W-:Y:S05]  /*2880*/  BRA `(.L_x_45) ;  /* 0xfffffffc00ec7947 */ /* 0x000fea000383ffff */
.L_x_38:
[----:B------:R-:W-:-:S09]  /*2890*/  UISETP.NE.AND UP1, UPT, UR8, URZ, UPT ;  /* 0x000000ff0800728c */ /* 0x000fd2000bf25270 */
[----:B------:R-:W-:Y:S05]  /*28a0*/  BRA.U UP1, `(.L_x_46) ;  /* 0x0000000d01947547 */ /* 0x000fea000b800000 */
[----:B------:R-:W-:Y:S01]  /*28b0*/  UMOV UR4, 0x40 ;  /* 0x0000004000047882 */ /* 0x000fe20000000000 */
[----:B------:R-:W-:Y:S01]  /*28c0*/  NOP ;  /* 0x0000000000007918 */ /* 0x000fe20000000000 */
[----:B------:R-:W-:Y:S01]  /*28d0*/  ULEA UR4, UR37, UR4, 0x18 ;  /* 0x0000000425047291 */ /* 0x000fe2000f8ec0ff */
[----:B------:R-:W-:Y:S02]  /*28e0*/  UMOV UR5, 0x400 ;  /* 0x0000040000057882 */ /* 0x000fe40000000000 */
[----:B------:R-:W-:-:S06]  /*28f0*/  ULEA UR37, UR37, UR5, 0x18 ;  /* 0x0000000525257291 */ /* 0x000fcc000f8ec0ff */
[----:B------:R-:W1:Y:S02]  /*2900*/  LDS.U8 R0, [UR4+0x1c] ;  /* 0x00001c04ff007984 */ /* 0x000e640008000000 */
[----:B-1----:R-:W-:-:S13]  /*2910*/  ISETP.NE.AND P0, PT, R0, RZ, PT ;  /* 0x000000ff0000720c */ /* 0x002fda0003f05270 */
[----:B------:R-:W-:Y:S05]  /*2920*/  @P0 BRA `(.L_x_47) ;  /* 0x0000000000580947 */ /* 0x000fea0003800000 */
[----:B------:R-:W-:-:S13]  /*2930*/  ELECT P0, URZ, PT ;  /* 0x0000000000ff782f */ /* 0x000fda0003800000 */
[----:B------:R-:W-:Y:S05]  /*2940*/  @!P0 BRA `(.L_x_48) ;  /* 0x0000000000608947 */ /* 0x000fea0003800000 */
[----:B------:R-:W-:Y:S01]  /*2950*/  UMOV UR5, 0x10 ;  /* 0x0000001000057882 */ /* 0x000fe20000000000 */
[----:B------:R-:W-:Y:S01]  /*2960*/  HFMA2 R0, -RZ, RZ, 0, 5.9604644775390625e-08 ;  /* 0x00000001ff007431 */ /* 0x000fe200000001ff */
[----:B------:R-:W-:-:S03]  /*2970*/  MOV R2, 0xffff ;  /* 0x0000ffff00027802 */ /* 0x000fc60000000f00 */
[----:B------:R-:W-:Y:S04]  /*2980*/  DEPBAR.LE SB1, 0x36 ;  /* 0x00009d800000791a */ /* 0x000fe80000000000 */
[----:B------:R-:W1:Y:S02]  /*2990*/  UTCATOMSWS.FIND_AND_SET.ALIGN UP0, UR5, UR5 ;  /* 0x00000005000575e3 */ /* 0x000e640008000800 */
[----:B-1----:R-:W-:Y:S01]  /*29a0*/  MOV R3, UR5 ;  /* 0x0000000500037c02 */ /* 0x002fe20008000f00 */
[----:B------:R-:W-:Y:S06]  /*29b0*/  BRA.U UP0, `(.L_x_49) ;  /* 0x0000000100187547 */ /* 0x000fec000b800000 */
.L_x_50:
[----:B------:R-:W-:Y:S05]  /*29c0*/  NANOSLEEP 0x64 ;  /* 0x000000640000795d */ /* 0x000fea0003800000 */
[----:B------:R-:W-:-:S05]  /*29d0*/  UMOV UR5, 0x10 ;  /* 0x0000001000057882 */ /* 0x000fca0000000000 */
[----:B------:R-:W-:Y:S04]  /*29e0*/  DEPBAR.LE SB1, 0x36 ;  /* 0x00009d800000791a */ /* 0x000fe80000000000 */
[----:B------:R-:W1:Y:S02]  /*29f0*/  UTCATOMSWS.FIND_AND_SET.ALIGN UP0, UR5, UR5 ;  /* 0x00000005000575e3 */ /* 0x000e640008000800 */
[----:B-1----:R-:W-:Y:S01]  /*2a00*/  MOV R3, UR5 ;  /* 0x0000000500037c02 */ /* 0x002fe20008000f00 */
[----:B------:R-:W-:Y:S05]  /*2a10*/  BRA.U !UP0, `(.L_x_50) ;  /* 0xfffffffd08e87547 */ /* 0x000fea000b83ffff */
.L_x_49:
[-C--:B------:R-:W-:Y:S02]  /*2a20*/  SHF.L.U32 R2, R2, R3.reuse, RZ ;  /* 0x0000000302027219 */ /* 0x080fe400000006ff */
[----:B------:R-:W-:Y:S01]  /*2a30*/  SHF.L.U32 R0, R0, R3, RZ ;  /* 0x0000000300007219 */ /* 0x000fe200000006ff */
[----:B------:R-:W-:Y:S02]  /*2a40*/  IMAD.SHL.U32 R3, R3, 0x20, RZ ;  /* 0x0000002003037824 */ /* 0x000fe400078e00ff */
[----:B------:R1:W-:Y:S04]  /*2a50*/  ATOMS.OR RZ, [UR4+0x14], R2 ;  /* 0x00001402ffff798c */ /* 0x0003e8000b000004 */
[----:B------:R1:W-:Y:S04]  /*2a60*/  ATOMS.OR RZ, [UR4+0x18], R0 ;  /* 0x00001800ffff798c */ /* 0x0003e8000b000004 */
[----:B------:R1:W-:Y:S01]  /*2a70*/  STS [UR37+0xf0], R3 ;  /* 0x0000f003ff007988 */ /* 0x0003e20008000825 */
[----:B------:R-:W-:Y:S05]  /*2a80*/  BRA `(.L_x_48) ;  /* 0x0000000000107947 */ /* 0x000fea0003800000 */
.L_x_47:
[----:B------:R-:W-:Y:S02]  /*2a90*/  MOV R0, 0xffffffff ;  /* 0xffffffff00007802 */ /* 0x000fe40000000f00 */
[----:B------:R-:W-:-:S03]  /*2aa0*/  MOV R2, 0x2ad0 ;  /* 0x00002ad000027802 */ /* 0x000fc60000000f00 */
[----:B------:R1:W-:Y:S04]  /*2ab0*/  STS [UR37+0xf0], R0 ;  /* 0x0000f000ff007988 */ /* 0x0003e80008000825 */
[----:B-1-3-5:R-:W-:Y:S05]  /*2ac0*/  CALL.REL.NOINC `($__internal_1_$__cuda_sm10x_tcgen05_guardrail_trap_phase_invalid_during_alloc) ;  /* 0x0000003c002c7944 */ /* 0x02afea0003c00000 */
.L_x_48:
[----:B------:R-:W-:Y:S05]  /*2ad0*/  WARPSYNC.ALL ;  /* 0x0000000000007948 */ /* 0x000fea0003800000 */
[----:B------:R-:W2:Y:S01]  /*2ae0*/  S2UR UR6, SR_CgaCtaId ;  /* 0x00000000000679c3 */ /* 0x000ea20000008800 */
[----:B------:R-:W-:Y:S01]  /*2af0*/  UMOV UR4, 0x400 ;  /* 0x0000040000047882 */ /* 0x000fe20000000000 */
[----:B------:R-:W-:-:S06]  /*2b00*/  NOP ;  /* 0x0000000000007918 */ /* 0x000fcc0000000000 */
[----:B------:R-:W-:Y:S06]  /*2b10*/  BAR.ARV 0x6, 0xa0 ;  /* 0x0182800000007b1d */ /* 0x000fec0000002000 */
[----:B------:R-:W4:Y:S01]  /*2b20*/  LDCU UR7, c[0x0][0x38c] ;  /* 0x00007180ff0777ac */ /* 0x000f220008000800 */
[----:B------:R-:W-:Y:S01]  /*2b30*/  IMAD.MOV.U32 R11, RZ, RZ, 0x1 ;  /* 0x00000001ff0b7424 */ /* 0x000fe200078e00ff */
[----:B------:R-:W-:Y:S01]  /*2b40*/  CS2R R8, SRZ ;  /* 0x0000000000087805 */ /* 0x000fe2000001ff00 */
[----:B------:R-:W-:Y:S01]  /*2b50*/  IMAD.MOV.U32 R10, RZ, RZ, RZ ;  /* 0x000000ffff0a7224 */ /* 0x000fe200078e00ff */
[----:B------:R-:W-:Y:S01]  /*2b60*/  UMOV UR18, URZ ;  /* 0x000000ff00127c82 */ /* 0x000fe20008000000 */
[----:B------:R-:W-:Y:S01]  /*2b70*/  UMOV UR17, URZ ;  /* 0x000000ff00117c82 */ /* 0x000fe20008000000 */
[----:B------:R-:W-:Y:S01]  /*2b80*/  UMOV UR22, 0x0 ;  /* 0x0000000000167882 */ /* 0x000fe20000000000 */
[----:B------:R-:W-:Y:S01]  /*2b90*/  UMOV UR23, 0x41004a0 ;  /* 0x041004a000177882 */ /* 0x000fe20000000000 */
[----:B------:R-:W-:Y:S01]  /*2ba0*/  UMOV UR20, 0x0 ;  /* 0x0000000000147882 */ /* 0x000fe20000000000 */
[----:B------:R-:W-:Y:S01]  /*2bb0*/  UMOV UR21, 0x41004a0 ;  /* 0x041004a000157882 */ /* 0x000fe20000000000 */
[----:B--2---:R-:W-:Y:S01]  /*2bc0*/  ULEA UR6, UR6, UR4, 0x18 ;  /* 0x0000000406067291 */ /* 0x004fe2000f8ec0ff */
[----:B------:R-:W2:Y:S03]  /*2bd0*/  LDCU UR4, c[0x0][0x38c] ;  /* 0x00007180ff0477ac */ /* 0x000ea60008000800 */
[----:B------:R-:W-:-:S02]  /*2be0*/  UIADD3 UR11, UPT, UPT, UR6, 0x2400, URZ ;  /* 0x00002400060b7890 */ /* 0x000fc4000fffe0ff */
[----:B----4-:R-:W-:-:S03]  /*2bf0*/  UIADD3 UR7, UPT, UPT, UR7, 0x3f, URZ ;  /* 0x0000003f07077890 */ /* 0x010fc6000fffe0ff */
[----:B-1----:R-:W1:Y:S01]  /*2c00*/  LDS R0, [UR6+0xf0] ;  /* 0x0000f006ff007984 */ /* 0x002e620008000800 */
[----:B------:R-:W-:Y:S02]  /*2c10*/  UIADD3 UR12, UPT, UPT, UR6, 0x4400, URZ ;  /* 0x00004400060c7890 */ /* 0x000fe4000fffe0ff */
[----:B------:R-:W-:Y:S02]  /*2c20*/  USHF.R.S32.HI UR5, URZ, 0x1f, UR7 ;  /* 0x0000001fff057899 */ /* 0x000fe40008011407 */
[----:B------:R-:W-:Y:S02]  /*2c30*/  USHF.R.U32.HI UR11, URZ, 0x4, UR11 ;  /* 0x00000004ff0b7899 */ /* 0x000fe4000801160b */
[----:B------:R-:W-:Y:S02]  /*2c40*/  ULEA.HI UR5, UR5, UR7, URZ, 0x6 ;  /* 0x0000000705057291 */ /* 0x000fe4000f8f30ff */
[----:B------:R-:W-:Y:S02]  /*2c50*/  USHF.R.U32.HI UR12, URZ, 0x4, UR12 ;  /* 0x00000004ff0c7899 */ /* 0x000fe4000801160c */
[----:B------:R-:W-:-:S02]  /*2c60*/  USHF.R.S32.HI UR5, URZ, 0x6, UR5 ;  /* 0x00000006ff057899 */ /* 0x000fc40008011405 */
[----:B------:R-:W-:Y:S02]  /*2c70*/  ULOP3.LUT UR11, UR11, 0x3fff, URZ, 0xc0, !UPT ;  /* 0x00003fff0b0b7892 */ /* 0x000fe4000f8ec0ff */
[----:B------:R-:W-:Y:S02]  /*2c80*/  UISETP.LT.AND UP0, UPT, UR5, 0x1, UPT ;  /* 0x000000010500788c */ /* 0x000fe4000bf01270 */
[----:B------:R-:W-:Y:S02]  /*2c90*/  ULOP3.LUT UR12, UR12, 0x3fff, URZ, 0xc0, !UPT ;  /* 0x00003fff0c0c7892 */ /* 0x000fe4000f8ec0ff */
[----:B------:R-:W-:Y:S02]  /*2ca0*/  USEL UR10, UR5, 0x1, !UP0 ;  /* 0x00000001050a7887 */ /* 0x000fe4000c000000 */
[----:B------:R-:W-:Y:S02]  /*2cb0*/  ULOP3.LUT UR11, UR11, 0x10000, URZ, 0xfc, !UPT ;  /* 0x000100000b0b7892 */ /* 0x000fe4000f8efcff */
[----:B------:R-:W-:-:S02]  /*2cc0*/  ULOP3.LUT UR12, UR12, 0x10000, URZ, 0xfc, !UPT ;  /* 0x000100000c0c7892 */ /* 0x000fc4000f8efcff */
[----:B------:R-:W-:Y:S02]  /*2cd0*/  UIADD3 UR10, UPT, UPT, -UR10, URZ, URZ ;  /* 0x000000ff0a0a7290 */ /* 0x000fe4000fffe1ff */
[----:B--2---:R-:W-:Y:S01]  /*2ce0*/  UISETP.GE.AND UP3, UPT, UR4, 0x1, UPT ;  /* 0x000000010400788c */ /* 0x004fe2000bf66270 */
[----:B-1----:R-:W-:-:S15]  /*2cf0*/  R2UR UR19, R0 ;  /* 0x00000000001372ca */ /* 0x002fde00000e0000 */
.L_x_57:
[----:B------:R-:W-:Y:S02]  /*2d00*/  LEA R0, R10, UR6, 0x3 ;  /* 0x000000060a007c11 */ /* 0x000fe4000f8e18ff */
[----:B------:R-:W-:Y:S02]  /*2d10*/  SHF.L.U32 R5, R9, 0x1f, RZ ;  /* 0x0000001f09057819 */ /* 0x000fe400000006ff */
[----:B------:R-:W-:Y:S01]  /*2d20*/  PLOP3.LUT P0, PT, PT, PT, UP3, 0x80, 0x8 ;  /* 0x000000000008781c */ /* 0x000fe20003f0f038 */
[----:B------:R-:W-:Y:S01]  /*2d30*/  VIADD R3, R0, 0x50 ;  /* 0x0000005000037836 */ /* 0x000fe20000000000 */
[----:B-1----:R-:W1:Y:S02]  /*2d40*/  SYNCS.PHASECHK.TRANS64.TRYWAIT P1, [R0+URZ+0x40], R5 ;  /* 0x00004005000075a7 */ /* 0x002e6400080211ff */
[----:B-1--4-:R-:W-:Y:S09]  /*2d50*/  @!P1 BRA `(.L_x_51) ;  /* 0x0000003400549947 */ /* 0x012ff20003800000 */
.L_x_104:
[----:B------:R-:W-:Y:S01]  /*2d60*/  LEA R4, R10, UR6, 0x4 ;  /* 0x000000060a047c11 */ /* 0x000fe2000f8e20ff */
[----:B------:R-:W-:Y:S01]  /*2d70*/  @UP3 ULEA UR4, UR17, UR6, 0x3 ;  /* 0x0000000611043291 */ /* 0x000fe2000f8e18ff */
[----:B------:R-:W-:Y:S01]  /*2d80*/  PLOP3.LUT P2, PT, PT, PT, PT, 0x80, 0x8 ;  /* 0x000000000008781c */ /* 0x000fe20003f4f070 */
[----:B------:R-:W-:Y:S01]  /*2d90*/  ULEA UR8, UR18, UR6, 0x3 ;  /* 0x0000000612087291 */ /* 0x000fe2000f8e18ff */
[----:B------:R-:W-:Y:S02]  /*2da0*/  PRMT R3, RZ, 0x654, R3 ;  /* 0x00000654ff037816 */ /* 0x000fe40000000003 */
[----:B-1----:R-:W1:Y:S01]  /*2db0*/  LDS.128 R4, [R4+0xd0] ;  /* 0x0000d00004047984 */ /* 0x002e620000000c00 */
[----:B------:R-:W-:Y:S02]  /*2dc0*/  @P0 SHF.L.U32 R2, R8, 0x1f, RZ ;  /* 0x0000001f08020819 */ /* 0x000fe400000006ff */
[----:B------:R-:W-:Y:S01]  /*2dd0*/  SHF.L.U32 R0, R11, 0x1f, RZ ;  /* 0x0000001f0b007819 */ /* 0x000fe200000006ff */
[----:B------:R-:W-:Y:S01]  /*2de0*/  @!PT LDS RZ, [RZ] ;  /* 0x00000000fffff984 */ /* 0x000fe20000000800 */
[----:B------:R-:W-:Y:S01]  /*2df0*/  @!PT LDS RZ, [RZ] ;  /* 0x00000000fffff984 */ /* 0x000fe20000000800 */
[----:B------:R-:W-:Y:S01]  /*2e00*/  @!PT LDS RZ, [RZ] ;  /* 0x00000000fffff984 */ /* 0x000fe20000000800 */
[----:B------:R-:W-:Y:S01]  /*2e10*/  @!PT LDS RZ, [RZ] ;  /* 0x00000000fffff984 */ /* 0x000fe20000000800 */
[----:B------:R2:W-:Y:S06]  /*2e20*/  MEMBAR.ALL.CTA ;  /* 0x0000000000007992 */ /* 0x0005ec0000008000 */
[----:B--2---:R-:W2:Y:S02]  /*2e30*/  FENCE.VIEW.ASYNC.S ;  /* 0x00000000000073c6 */ /* 0x004ea40000000000 */
[----:B--2---:R2:W-:Y:S01]  /*2e40*/  SYNCS.ARRIVE.TRANS64.RED.A1T0 RZ, [R3+URZ], RZ ;  /* 0x000000ff03ff79a7 */ /* 0x0045e200081004ff */
[----:B------:R2:W4:Y:S01]  /*2e50*/  @P0 SYNCS.PHASECHK.TRANS64.TRYWAIT P2, [UR4], R2 ;  /* 0x00000002ff0005a7 */ /* 0x0005220008041104 */
[----:B------:R-:W-:Y:S01]  /*2e60*/  ULEA.HI UR4, UR18, UR18, URZ, 0x1 ;  /* 0x0000001212047291 */ /* 0x000fe2000f8f08ff */
[----:B-1----:R-:W-:-:S03]  /*2e70*/  LOP3.LUT P1, RZ, R6, 0x1, RZ, 0xc0, !PT ;  /* 0x0000000106ff7812 */ /* 0x002fc6000782c0ff */
[----:B------:R-:W-:Y:S02]  /*2e80*/  USHF.L.U32 UR9, UR4, 0x5, URZ ;  /* 0x0000000504097899 */ /* 0x000fe400080006ff */
[----:B------:R-:W-:Y:S02]  /*2e90*/  ULOP3.LUT UR4, UR4, 0xffe, URZ, 0xc0, !UPT ;  /* 0x00000ffe04047892 */ /* 0x000fe4000f8ec0ff */
[----:B------:R-:W-:Y:S02]  /*2ea0*/  ULOP3.LUT UR9, UR9, 0xffffffc0, URZ, 0xc0, !UPT ;  /* 0xffffffc009097892 */ /* 0x000fe4000f8ec0ff */
[----:B------:R-:W-:Y:S02]  /*2eb0*/  UIADD3 UR4, UPT, UPT, -UR4, UR18, URZ ;  /* 0x0000001204047290 */ /* 0x000fe4000fffe1ff */
[----:B------:R-:W-:Y:S01]  /*2ec0*/  UIADD3 UR9, UPT, UPT, UR19, UR9, URZ ;  /* 0x0000000913097290 */ /* 0x000fe2000fffe0ff */
[----:B------:R-:W1:Y:S03]  /*2ed0*/  SYNCS.PHASECHK.TRANS64.TRYWAIT P0, [UR8+0x80], R0 ;  /* 0x00008000ff0075a7 */ /* 0x000e660008001108 */
[----:B------:R-:W-:Y:S01]  /*2ee0*/  ULEA UR9, UR4, UR9, 0x14 ;  /* 0x0000000904097291 */ /* 0x000fe2000f8ea0ff */
[----:B-12-4-:R-:W-:Y:S11]  /*2ef0*/  @!P0 BRA `(.L_x_52) ;  /* 0x0000003400008947 */ /* 0x016ff60003800000 */
.L_x_106:
[----:B------:R-:W-:Y:S01]  /*2f00*/  IADD3 R10, PT, PT, R10, 0x1, RZ ;  /* 0x000000010a0a7810 */ /* 0x000fe20007ffe0ff */
[----:B------:R-:W-:Y:S06]  /*2f10*/  BRA.U !UP3, `(.L_x_53) ;  /* 0x000000010b987547 */ /* 0x000fec000b800000 */
[----:B------:R-:W-:Y:S01]  /*2f20*/  UPLOP3.LUT UP4, UPT, UPT, UPT, UPT, 0x40, 0x4 ;  /* 0x000000000004789c */ /* 0x000fe20003f8e870 */
[----:B------:R-:W-:Y:S01]  /*2f30*/  UMOV UR16, UR10 ;  /* 0x0000000a00107c82 */ /* 0x000fe20008000000 */
[----:B------:R-:W-:Y:S01]  /*2f40*/  UMOV UR15, UR5 ;  /* 0x00000005000f7c82 */ /* 0x000fe20008000000 */
[----:B------:R-:W-:-:S08]  /*2f50*/  UMOV UR14, UR17 ;  /* 0x00000011000e7c82 */ /* 0x000fd00008000000 */
.L_x_56:
[----:B------:R-:W-:Y:S02]  /*2f60*/  UIADD3 UR16, UPT, UPT, UR16, 0x1, URZ ;  /* 0x0000000110107890 */ /* 0x000fe4000fffe0ff */
[----:B--2---:R-:W-:Y:S02]  /*2f70*/  ULEA UR7, UR14, UR6, 0x3 ;  /* 0x000000060e077291 */ /* 0x004fe4000f8e18ff */
[----:B------:R-:W-:Y:S01]  /*2f80*/  UISETP.NE.AND UP0, UPT, UR16, URZ, UPT ;  /* 0x000000ff1000728c */ /* 0x000fe2000bf05270 */
[----:B----4-:R-:W-:Y:S10]  /*2f90*/  @P2 BRA `(.L_x_54) ;  /* 0x00000000000c2947 */ /* 0x010ff40003800000 */
[----:B-1----:R-:W-:Y:S04]  /*2fa0*/  SHF.L.U32 R3, R8, 0x1f, RZ ;  /* 0x0000001f08037819 */ /* 0x002fe800000006ff */
[----:B------:R-:W1:Y:S02]  /*2fb0*/  SYNCS.PHASECHK.TRANS64.TRYWAIT P0, [UR7], R3 ;  /* 0x00000003ff0075a7 */ /* 0x000e640008001107 */
[----:B-1----:R-:W-:Y:S05]  /*2fc0*/  @!P0 BRA `(.L_x_55) ;  /* 0x0000003000e48947 */ /* 0x002fea0003800000 */
.L_x_54:
[----:B------:R-:W-:Y:S01]  /*2fd0*/  UISETP.NE.AND UP1, UPT, UR15, 0x1, UPT ;  /* 0x000000010f00788c */ /* 0x000fe2000bf25270 */
[----:B------:R-:W-:Y:S01]  /*2fe0*/  PLOP3.LUT P2, PT, PT, PT, PT, 0x80, 0x8 ;  /* 0x000000000008781c */ /* 0x000fe20003f4f070 */
[----:B------:R-:W-:Y:S02]  /*2ff0*/  UIADD3 UR17, UPT, UPT, UR14, 0x1, URZ ;  /* 0x000000010e117890 */ /* 0x000fe4000fffe0ff */
[----:B------:R-:W-:Y:S02]  /*3000*/  ULEA UR24, UR14, UR12, 0x8 ;  /* 0x0000000c0e187291 */ /* 0x000fe4000f8e40ff */
[----:B------:R-:W-:Y:S01]  /*3010*/  UISETP.NE.AND UP2, UPT, UR17, 0x2, UPT ;  /* 0x000000021100788c */ /* 0x000fe2000bf45270 */
[----:B------:R-:W-:Y:S01]  /*3020*/  PLOP3.LUT P0, PT, PT, PT, UP1, 0x80, 0x8 ;  /* 0x000000000008781c */ /* 0x000fe20003f0f018 */
[----:B------:R-:W-:Y:S02]  /*3030*/  ULEA UR26, UR14, UR11, 0x8 ;  /* 0x0000000b0e1a7291 */ /* 0x000fe4000f8e40ff */
[----:B------:R-:W-:Y:S02]  /*3040*/  USEL UR13, URZ, 0x1, UP2 ;  /* 0x00000001ff0d7887 */ /* 0x000fe40009000000 */
[----:B------:R-:W-:Y:S02]  /*3050*/  USEL UR17, UR17, URZ, UP2 ;  /* 0x000000ff11117287 */ /* 0x000fe40009000000 */
[----:B------:R-:W-:Y:S02]  /*3060*/  UIADD3 UR30, UPT, UPT, UR24, 0x2, URZ ;  /* 0x00000002181e7890 */ /* 0x000fe4000fffe0ff */
[----:B------:R-:W-:Y:S01]  /*3070*/  @UP1 ULEA UR4, UR17, UR6, 0x3 ;  /* 0x0000000611041291 */ /* 0x000fe2000f8e18ff */
[----:B------:R-:W-:Y:S01]  /*3080*/  LOP3.LUT R8, R8, UR13, RZ, 0x3c, !PT ;  /* 0x0000000d08087c12 */ /* 0x000fe2000f8e3cff */
[----:B------:R-:W-:Y:S02]  /*3090*/  UIADD3 UR28, UPT, UPT, UR26, 0x2, URZ ;  /* 0x000000021a1c7890 */ /* 0x000fe4000fffe0ff */
[----:B------:R-:W-:Y:S01]  /*30a0*/  UIADD3 UR7, UPT, UPT, UR7, 0x10, URZ ;  /* 0x0000001007077890 */ /* 0x000fe2000fffe0ff */
[----:B-1----:R-:W-:Y:S01]  /*30b0*/  @P0 SHF.L.U32 R0, R8, 0x1f, RZ ;  /* 0x0000001f08000819 */ /* 0x002fe200000006ff */
[----:B------:R-:W-:Y:S01]  /*30c0*/  UMOV UR25, 0x80004020 ;  /* 0x8000402000197882 */ /* 0x000fe20000000000 */
[----:B------:R-:W-:Y:S01]  /*30d0*/  UMOV UR27, 0x80004020 ;  /* 0x80004020001b7882 */ /* 0x000fe20000000000 */
[----:B------:R-:W-:Y:S01]  /*30e0*/  UMOV UR31, 0x80004020 ;  /* 0x80004020001f7882 */ /* 0x000fe20000000000 */
[----:B------:R2:W4:Y:S01]  /*30f0*/  @P0 SYNCS.PHASECHK.TRANS64.TRYWAIT P2, [UR4], R0 ;  /* 0x00000000ff0005a7 */ /* 0x0005220008041104 */
[----:B------:R-:W-:Y:S01]  /*3100*/  UIADD3 UR15, UPT, UPT, UR15, -0x1, URZ ;  /* 0xffffffff0f0f7890 */ /* 0x000fe2000fffe0ff */
[----:B------:R2:W-:Y:S01]  /*3110*/  UTCIMMA gdesc[UR26], gdesc[UR24], tmem[UR9], tmem[UR22], idesc[UR23], UP4 ;  /* 0x00ff16181a0075ea */ /* 0x0005e2000a000109 */
[----:B------:R-:W-:Y:S01]  /*3120*/  UPLOP3.LUT UP4, UPT, UPT, UPT, UPT, 0x80, 0x8 ;  /* 0x000000000008789c */ /* 0x000fe20003f8f070 */
[----:B------:R-:W-:Y:S01]  /*3130*/  UMOV UR29, 0x80004020 ;  /* 0x80004020001d7882 */ /* 0x000fe20000000000 */
[----:B------:R-:W-:Y:S01]  /*3140*/  UMOV UR14, UR17 ;  /* 0x00000011000e7c82 */ /* 0x000fe20008000000 */
[----:B------:R2:W-:Y:S01]  /*3150*/  UTCIMMA gdesc[UR28], gdesc[UR30], tmem[UR9], tmem[UR20], idesc[UR21], UPT ;  /* 0x00ff141e1c0075ea */ /* 0x0005e2000b800109 */
[----:B------:R2:W-:Y:S01]  /*3160*/  UTCBAR [UR7], URZ ;  /* 0x000000ff070073e9 */ /* 0x0005e200080000ff */
[----:B------:R-:W-:Y:S06]  /*3170*/  BRA.U UP0, `(.L_x_56) ;  /* 0xfffffffd00787547 */ /* 0x000fec000b83ffff */
.L_x_53:
[----:B------:R-:W-:Y:S01]  /*3180*/  UIADD3 UR18, UPT, UPT, UR18, 0x1, URZ ;  /* 0x0000000112127890 */ /* 0x000fe2000fffe0ff */
[C---:B------:R-:W-:Y:S01]  /*3190*/  ISETP.NE.AND P0, PT, R10.reuse, 0x2, PT ;  /* 0x000000020a00780c */ /* 0x040fe20003f05270 */
[----:B------:R-:W-:Y:S02]  /*31a0*/  UIADD3 UR8, UPT, UPT, UR8, 0x60, URZ ;  /* 0x0000006008087890 */ /* 0x000fe4000fffe0ff */
[----:B------:R-:W-:Y:S01]  /*31b0*/  UISETP.NE.AND UP0, UPT, UR18, 0x4, UPT ;  /* 0x000000041200788c */ /* 0x000fe2000bf05270 */
[----:B-12---:R-:W-:Y:S02]  /*31c0*/  SEL R0, RZ, 0x1, P0 ;  /* 0x00000001ff007807 */ /* 0x006fe40000000000 */
[----:B------:R-:W-:Y:S01]  /*31d0*/  SEL R10, R10, RZ, P0 ;  /* 0x000000ff0a0a7207 */ /* 0x000fe20000000000 */
[----:B------:R-:W-:Y:S01]  /*31e0*/  USEL UR4, URZ, 0x1, UP0 ;  /* 0x00000001ff047887 */ /* 0x000fe20008000000 */
[----:B------:R-:W-:Y:S01]  /*31f0*/  LOP3.LUT R9, R9, R0, RZ, 0x3c, !PT ;  /* 0x0000000009097212 */ /* 0x000fe200078e3cff */
[----:B------:R-:W-:Y:S01]  /*3200*/  USEL UR18, UR18, URZ, UP0 ;  /* 0x000000ff12127287 */ /* 0x000fe20008000000 */
[----:B------:R1:W-:Y:S03]  /*3210*/  UTCBAR [UR8], URZ ;  /* 0x000000ff080073e9 */ /* 0x0003e600080000ff */
[----:B------:R-:W-:Y:S01]  /*3220*/  LOP3.LUT R11, R11, UR4, RZ, 0x3c, !PT ;  /* 0x000000040b0b7c12 */ /* 0x000fe2000f8e3cff */
[----:B------:R-:W-:Y:S07]  /*3230*/  @P1 BRA `(.L_x_57) ;  /* 0xfffffff800b01947 */ /* 0x000fee000383ffff */
[----:B------:R-:W2:Y:S01]  /*3240*/  S2UR UR4, SR_CgaCtaId ;  /* 0x00000000000479c3 */ /* 0x000ea20000008800 */
[----:B------:R-:W-:Y:S01]  /*3250*/  ELECT P0, URZ, PT ;  /* 0x0000000000ff782f */ /* 0x000fe20003800000 */
[----:B------:R-:W-:Y:S01]  /*3260*/  IMAD.MOV.U32 R0, RZ, RZ, 0x1 ;  /* 0x00000001ff007424 */ /* 0x000fe200078e00ff */
[----:B------:R-:W-:Y:S01]  /*3270*/  UIADD3 UR6, UPT, UPT, UR6, 0x80, URZ ;  /* 0x0000008006067890 */ /* 0x000fe2000fffe0ff */
[----:B------:R-:W-:Y:S01]  /*3280*/  SHF.L.U32 R3, R11, 0x1f, RZ ;  /* 0x0000001f0b037819 */ /* 0x000fe200000006ff */
[----:B------:R-:W-:-:S03]  /*3290*/  UMOV UR5, 0x40 ;  /* 0x0000004000057882 */ /* 0x000fc60000000000 */
[----:B------:R-:W-:Y:S01]  /*32a0*/  UVIRTCOUNT.DEALLOC.SMPOOL 0x80 ;  /* 0x000000800000784c */ /* 0x000fe20000000000 */
[----:B--2---:R-:W-:Y:S02]  /*32b0*/  ULEA UR4, UR4, UR5, 0x18 ;  /* 0x0000000504047291 */ /* 0x004fe4000f8ec0ff */
[----:B------:R-:W-:-:S07]  /*32c0*/  ULEA UR5, UR18, UR6, 0x3 ;  /* 0x0000000612057291 */ /* 0x000fce000f8e18ff */
[----:B------:R2:W-:Y:S02]  /*32d0*/  @P0 STS.U8 [UR4+0x1c], R0 ;  /* 0x00001c00ff000988 */ /* 0x0005e40008000004 */
[----:B------:R-:W3:Y:S02]  /*32e0*/  SYNCS.PHASECHK.TRANS64.TRYWAIT P0, [UR5], R3 ;  /* 0x00000003ff0075a7 */ /* 0x000ee40008001105 */
[----:B--23--:R-:W-:Y:S05]  /*32f0*/  @!P0 BRA `(.L_x_58) ;  /* 0x0000003000308947 */ /* 0x00cfea0003800000 */
.L_x_109:
[----:B------:R-:W-:-:S04]  /*3300*/  UIADD3 UR7, UPT, UPT, UR18, 0x1, URZ ;  /* 0x0000000112077890 */ /* 0x000fc8000fffe0ff */
[----:B------:R-:W-:-:S04]  /*3310*/  UISETP.NE.AND UP0, UPT, UR7, 0x4, UPT ;  /* 0x000000040700788c */ /* 0x000fc8000bf05270 */
[----:B-1----:R-:W-:Y:S02]  /*3320*/  USEL UR8, URZ, 0x1, UP0 ;  /* 0x00000001ff087887 */ /* 0x002fe40008000000 */
[----:B------:R-:W-:-:S04]  /*3330*/  USEL UR7, UR7, URZ, UP0 ;  /* 0x000000ff07077287 */ /* 0x000fc80008000000 */
[----:B------:R-:W-:Y:S01]  /*3340*/  ULEA UR5, UR7, UR6, 0x3 ;  /* 0x0000000607057291 */ /* 0x000fe2000f8e18ff */
[----:B------:R-:W-:-:S04]  /*3350*/  LOP3.LUT R2, R11, UR8, RZ, 0x3c, !PT ;  /* 0x000000080b027c12 */ /* 0x000fc8000f8e3cff */
[----:B--2---:R-:W-:-:S04]  /*3360*/  SHF.L.U32 R3, R2, 0x1f, RZ ;  /* 0x0000001f02037819 */ /* 0x004fc800000006ff */
[----:B------:R-:W1:Y:S02]  /*3370*/  SYNCS.PHASECHK.TRANS64.TRYWAIT P0, [UR5], R3 ;  /* 0x00000003ff0075a7 */ /* 0x000e640008001105 */
[----:B-1----:R-:W-:Y:S05]  /*3380*/  @!P0 BRA `(.L_x_59) ;  /* 0x0000003000248947 */ /* 0x002fea0003800000 */
.L_x_111:
[----:B------:R-:W-:-:S04]  /*3390*/  UIADD3 UR7, UPT, UPT, UR7, 0x1, URZ ;  /* 0x0000000107077890 */ /* 0x000fc8000fffe0ff */
[----:B------:R-:W-:-:S04]  /*33a0*/  UISETP.NE.AND UP0, UPT, UR7, 0x4, UPT ;  /* 0x000000040700788c */ /* 0x000fc8000bf05270 */
[----:B------:R-:W-:Y:S02]  /*33b0*/  USEL UR8, URZ, 0x1, UP0 ;  /* 0x00000001ff087887 */ /* 0x000fe40008000000 */
[----:B------:R-:W-:-:S04]  /*33c0*/  USEL UR7, UR7, URZ, UP0 ;  /* 0x000000ff07077287 */ /* 0x000fc80008000000 */
[----:B------:R-:W-:Y:S01]  /*33d0*/  ULEA UR5, UR7, UR6, 0x3 ;  /* 0x0000000607057291 */ /* 0x000fe2000f8e18ff */
[----:B------:R-:W-:-:S04]  /*33e0*/  LOP3.LUT R2, R2, UR8, RZ, 0x3c, !PT ;  /* 0x0000000802027c12 */ /* 0x000fc8000f8e3cff */
[----:B-1----:R-:W-:-:S04]  /*33f0*/  SHF.L.U32 R3, R2, 0x1f, RZ ;  /* 0x0000001f02037819 */ /* 0x002fc800000006ff */
[----:B------:R-:W1:Y:S02]  /*3400*/  SYNCS.PHASECHK.TRANS64.TRYWAIT P0, [UR5], R3 ;  /* 0x00000003ff0075a7 */ /* 0x000e640008001105 */
[----:B-1----:R-:W-:Y:S05]  /*3410*/  @!P0 BRA `(.L_x_60) ;  /* 0x0000003000188947 */ /* 0x002fea0003800000 */
.L_x_113:
[----:B------:R-:W-:-:S04]  /*3420*/  UIADD3 UR7, UPT, UPT, UR7, 0x1, URZ ;  /* 0x0000000107077890 */ /* 0x000fc8000fffe0ff */
[----:B------:R-:W-:-:S04]  /*3430*/  UISETP.NE.AND UP0, UPT, UR7, 0x4, UPT ;  /* 0x000000040700788c */ /* 0x000fc8000bf05270 */
[----:B------:R-:W-:Y:S02]  /*3440*/  USEL UR5, URZ, 0x1, UP0 ;  /* 0x00000001ff057887 */ /* 0x000fe40008000000 */
[----:B------:R-:W-:-:S04]  /*3450*/  USEL UR7, UR7, URZ, UP0 ;  /* 0x000000ff07077287 */ /* 0x000fc80008000000 */
[----:B------:R-:W-:Y:S01]  /*3460*/  ULEA UR7, UR7, UR6, 0x3 ;  /* 0x0000000607077291 */ /* 0x000fe2000f8e18ff */
[----:B-1----:R-:W-:-:S04]  /*3470*/  LOP3.LUT R3, R2, UR5, RZ, 0x3c, !PT ;  /* 0x0000000502037c12 */ /* 0x002fc8000f8e3cff */
[----:B------:R-:W-:-:S04]  /*3480*/  SHF.L.U32 R3, R3, 0x1f, RZ ;  /* 0x0000001f03037819 */ /* 0x000fc800000006ff */
[----:B------:R-:W1:Y:S02]  /*3490*/  SYNCS.PHASECHK.TRANS64.TRYWAIT P0, [UR7], R3 ;  /* 0x00000003ff0075a7 */ /* 0x000e640008001107 */
[----:B-1----:R-:W-:Y:S05]  /*34a0*/  @!P0 BRA `(.L_x_61) ;  /* 0x00000030000c8947 */ /* 0x002fea0003800000 */
.L_x_115:
[----:B------:R-:W-:Y:S01]  /*34b0*/  NOP ;  /* 0x0000000000007918 */ /* 0x000fe20000000000 */
[----:B-1----:R-:W1:Y:S01]  /*34c0*/  LDS R0, [UR4+0x14] ;  /* 0x00001404ff007984 */ /* 0x002e620008000800 */
[----:B------:R-:W-:Y:S01]  /*34d0*/  ULOP3.LUT UR6, UR19, 0xffff, URZ, 0xc0, !UPT ;  /* 0x0000ffff13067892 */ /* 0x000fe2000f8ec0ff */
[----:B------:R-:W-:Y:S01]  /*34e0*/  UMOV UR8, 0xffff ;  /* 0x0000ffff00087882 */ /* 0x000fe20000000000 */
[----:B------:R-:W-:Y:S02]  /*34f0*/  UMOV UR5, 0x1 ;  /* 0x0000000100057882 */ /* 0x000fe40000000000 */
[----:B------:R-:W-:-:S04]  /*3500*/  USHF.R.U32.HI UR6, URZ, 0x5, UR6 ;  /* 0x00000005ff067899 */ /* 0x000fc80008011606 */
[----:B------:R-:W-:Y:S02]  /*3510*/  USHF.L.U32 UR8, UR8, UR6, URZ ;  /* 0x0000000608087299 */ /* 0x000fe400080006ff */
[----:B------:R-:W-:-:S04]  /*3520*/  USHF.L.U32 UR5, UR5, UR6, URZ ;  /* 0x0000000605057299 */ /* 0x000fc800080006ff */
[----:B-1----:R-:W-:-:S04]  /*3530*/  LOP3.LUT R0, R0, UR8, RZ, 0xc0, !PT ;  /* 0x0000000800007c12 */ /* 0x002fc8000f8ec0ff */
[----:B------:R-:W-:-:S13]  /*3540*/  ISETP.NE.AND P0, PT, R0, UR8, PT ;  /* 0x0000000800007c0c */ /* 0x000fda000bf05270 */
[----:B------:R-:W-:Y:S05]  /*3550*/  @P0 BRA `(.L_x_62) ;  /* 0x0000000000580947 */ /* 0x000fea0003800000 */
[----:B------:R-:W1:Y:S02]  /*3560*/  LDS R0, [UR4+0x18] ;  /* 0x00001804ff007984 */ /* 0x000e640008000800 */
[----:B-1----:R-:W-:-:S04]  /*3570*/  LOP3.LUT R0, R0, UR5, RZ, 0xc0, !PT ;  /* 0x0000000500007c12 */ /* 0x002fc8000f8ec0ff */
[----:B------:R-:W-:-:S13]  /*3580*/  ISETP.NE.AND P0, PT, R0, UR5, PT ;  /* 0x0000000500007c0c */ /* 0x000fda000bf05270 */
[----:B------:R-:W-:Y:S05]  /*3590*/  @P0 BRA `(.L_x_63) ;  /* 0x00000000003c0947 */ /* 0x000fea0003800000 */
[----:B------:R-:W1:Y:S01]  /*35a0*/  S2R R2, SR_LANEID ;  /* 0x0000000000027919 */ /* 0x000e620000000000 */
[----:B------:R-:W-:Y:S01]  /*35b0*/  ULOP3.LUT UR8, URZ, UR8, URZ, 0x33, !UPT ;  /* 0x00000008ff087292 */ /* 0x000fe2000f8e33ff */
[----:B------:R-:W-:Y:S01]  /*35c0*/  LOP3.LUT R4, RZ, UR5, RZ, 0x33, !PT ;  /* 0x00000005ff047c12 */ /* 0x000fe2000f8e33ff */
[----:B------:R-:W-:Y:S02]  /*35d0*/  VOTEU.ANY UR7, UPT, PT ;  /* 0x0000000000077886 */ /* 0x000fe400038e0100 */
[----:B------:R-:W-:Y:S01]  /*35e0*/  UFLO.U32 UR7, UR7 ;  /* 0x00000007000772bd */ /* 0x000fe200080e0000 */
[----:B------:R-:W2:Y:S01]  /*35f0*/  REDUX UR5, R4 ;  /* 0x00000000040573c4 */ /* 0x000ea20000000000 */
[----:B------:R-:W-:-:S06]  /*3600*/  IMAD.U32 R0, RZ, RZ, UR8 ;  /* 0x00000008ff007e24 */ /* 0x000fcc000f8e00ff */
[----:B------:R3:W-:Y:S01]  /*3610*/  UTCATOMSWS.AND URZ, UR8 ;  /* 0x0000000800ff79e3 */ /* 0x0007e20008000000 */
[----:B------:R-:W4:Y:S01]  /*3620*/  REDUX UR6, R0 ;  /* 0x00000000000673c4 */ /* 0x000f220000000000 */
[----:B-1----:R-:W-:Y:S01]  /*3630*/  ISETP.EQ.U32.AND P0, PT, R2, UR7, PT ;  /* 0x0000000702007c0c */ /* 0x002fe2000bf02070 */
[----:B--2---:R-:W-:Y:S01]  /*3640*/  IMAD.U32 R2, RZ, RZ, UR5 ;  /* 0x00000005ff027e24 */ /* 0x004fe2000f8e00ff */
[----:B----4-:R-:W-:-:S11]  /*3650*/  MOV R3, UR6 ;  /* 0x0000000600037c02 */ /* 0x010fd60008000f00 */
[----:B------:R3:W-:Y:S04]  /*3660*/  @P0 ATOMS.AND RZ, [UR4+0x14], R3 ;  /* 0x00001403ffff098c */ /* 0x0007e8000a800004 */
[----:B------:R3:W-:Y:S01]  /*3670*/  @P0 ATOMS.AND RZ, [UR4+0x18], R2 ;  /* 0x00001802ffff098c */ /* 0x0007e2000a800004 */
[----:B------:R-:W-:Y:S05]  /*3680*/  BRA `(.L_x_64) ;  /* 0x0000000000147947 */ /* 0x000fea0003800000 */
.L_x_63:
[----:B------:R-:W-:Y:S02]  /*3690*/  MOV R2, 0x36b0 ;  /* 0x000036b000027802 */ /* 0x000fe40000000f00 */
[----:B----45:R-:W-:Y:S05]  /*36a0*/  CALL.REL.NOINC `($__internal_0_$__cuda_sm10x_tcgen05_guardrail_trap_col_being_dealloced_not_returned_by_alloc) ;  /* 0x0000003000287944 */ /* 0x030fea0003c00000 */
[----:B------:R-:W-:Y:S05]  /*36b0*/  BRA `(.L_x_64) ;  /* 0x0000000000087947 */ /* 0x000fea0003800000 */
.L_x_62:
[----:B------:R-:W-:Y:S02]  /*36c0*/  MOV R2, 0x36e0 ;  /* 0x000036e000027802 */ /* 0x000fe40000000f00 */
[----:B----45:R-:W-:Y:S05]  /*36d0*/  CALL.REL.NOINC `($__internal_2_$__cuda_sm10x_tcgen05_guardrail_trap_unallocated_columns_being_dealloced) ;  /* 0x0000003000347944 */ /* 0x030fea0003c00000 */
.L_x_64:
[----:B------:R-:W-:Y:S01]  /*36e0*/  NOP ;  /* 0x0000000000007918 */ /* 0x000fe20000000000 */
[----:B---3--:R-:W-:Y:S05]  /*36f0*/  EXIT ;  /* 0x000000000000794d */ /* 0x008fea0003800000 */
.L_x_46:
[----:B------:R-:W-:-:S09]  /*3700*/  UISETP.NE.OR UP2, UPT, UR8, 0x3, !UP2 ;  /* 0x000000030800788c */ /* 0x000fd2000d745670 */
[----:B------:R-:W-:Y:S05]  /*3710*/  BRA.U UP2, `(.L_x_65) ;  /* 0x0000000902c87547 */ /* 0x000fea000b800000 */
[----:B------:R-:W1:Y:S01]  /*3720*/  LDCU.64 UR6, c[0x0][0x888] ;  /* 0x00011100ff0677ac */ /* 0x000e620008000a00 */
[----:B------:R-:W2:Y:S01]  /*3730*/  LDC R0, c[0x0][0xb30] ;  /* 0x0002cc00ff007b82 */ /* 0x000ea20000000800 */
[----:B------:R-:W-:Y:S01]  /*3740*/  IMAD.MOV.U32 R30, RZ, RZ, 0x1 ;  /* 0x00000001ff1e7424 */ /* 0x000fe200078e00ff */
[----:B------:R-:W-:Y:S01]  /*3750*/  CS2R R28, SRZ ;  /* 0x00000000001c7805 */ /* 0x000fe2000001ff00 */
[----:B------:R-:W4:Y:S01]  /*3760*/  LDCU.64 UR4, c[0x0][0x890] ;  /* 0x00011200ff0477ac */ /* 0x000f220008000a00 */
[----:B------:R-:W-:Y:S01]  /*3770*/  IMAD.MOV.U32 R25, RZ, RZ, 0x1000 ;  /* 0x00001000ff197424 */ /* 0x000fe200078e00ff */
[----:B------:R-:W-:-:S03]  /*3780*/  UMOV UR8, 0x400 ;  /* 0x0000040000087882 */ /* 0x000fc60000000000 */
[----:B------:R-:W3:Y:S01]  /*3790*/  LDC R19, c[0x0][0x370] ;  /* 0x0000dc00ff137b82 */ /* 0x000ee20000000800 */
[----:B------:R-:W-:-:S07]  /*37a0*/  UPLOP3.LUT UP1, UPT, UPT, UPT, UPT, 0x40, 0x4 ;  /* 0x000000000004789c */ /* 0x000fce0003f2e870 */
[----:B------:R-:W3:Y:S01]  /*37b0*/  LDC R2, c[0x0][0xb0c] ;  /* 0x0002c300ff027b82 */ /* 0x000ee20000000800 */
[----:B-1----:R-:W-:Y:S02]  /*37c0*/  UISETP.NE.U32.AND UP2, UPT, UR6, URZ, UPT ;  /* 0x000000ff0600728c */ /* 0x002fe4000bf45070 */
[----:B------:R-:W-:Y:S02]  /*37d0*/  ULEA UR6, UR37, UR8, 0x18 ;  /* 0x0000000825067291 */ /* 0x000fe4000f8ec0ff */
[----:B------:R-:W-:Y:S02]  /*37e0*/  UISETP.NE.AND.EX UP2, UPT, UR7, URZ, UPT, UP2 ;  /* 0x000000ff0700728c */ /* 0x000fe4000bf45320 */
[----:B------:R-:W-:Y:S01]  /*37f0*/  UIADD3 UR7, UPT, UPT, UR6, 0x20, URZ ;  /* 0x0000002006077890 */ /* 0x000fe2000fffe0ff */
[----:B------:R-:W1:Y:S01]  /*3800*/  LDC R18, c[0x0][0xb20] ;  /* 0x0002c800ff127b82 */ /* 0x000e620000000800 */
[----:B----4-:R-:W-:Y:S01]  /*3810*/  UISETP.NE.U32.AND UP3, UPT, UR4, URZ, UPT ;  /* 0x000000ff0400728c */ /* 0x010fe2000bf65070 */
[----:B--2---:R-:W-:Y:S01]  /*3820*/  ISETP.NE.AND P1, PT, R0, 0x1, PT ;  /* 0x000000010000780c */ /* 0x004fe20003f25270 */
[----:B------:R-:W-:-:S02]  /*3830*/  UPRMT UR37, UR37, 0x654, UR7 ;  /* 0x0000065425257896 */ /* 0x000fc40008000007 */
[----:B------:R-:W-:-:S03]  /*3840*/  UISETP.NE.AND.EX UP3, UPT, UR5, URZ, UPT, UP3 ;  /* 0x000000ff0500728c */ /* 0x000fc6000bf65330 */
[----:B------:R-:W2:Y:S08]  /*3850*/  LDC.64 R32, c[0x0][0x348] ;  /* 0x0000d200ff207b82 */ /* 0x000eb00000000a00 */
[----:B------:R-:W4:Y:S08]  /*3860*/  LDC.64 R16, c[0x0][0xb10] ;  /* 0x0002c400ff107b82 */ /* 0x000f300000000a00 */
[----:B------:R-:W1:Y:S08]  /*3870*/  LDC.64 R6, c[0x0][0xb18] ;  /* 0x0002c600ff067b82 */ /* 0x000e700000000a00 */
[----:B------:R-:W1:Y:S08]  /*3880*/  LDC.64 R4, c[0x0][0xb28] ;  /* 0x0002ca00ff047b82 */ /* 0x000e700000000a00 */
[----:B---3--:R-:W1:Y:S02]  /*3890*/  LDC R24, c[0x0][0x374] ;  /* 0x0000dd00ff187b82 */ /* 0x008e640000000800 */
.L_x_73:
[C---:B------:R-:W-:Y:S02]  /*38a0*/  LEA R0, R29.reuse, UR6, 0x3 ;  /* 0x000000061d007c11 */ /* 0x040fe4000f8e18ff */
[----:B------:R-:W-:Y:S02]  /*38b0*/  SHF.L.U32 R3, R28, 0x1f, RZ ;  /* 0x0000001f1c037819 */ /* 0x000fe400000006ff */
[----:B------:R-:W-:Y:S02]  /*38c0*/  LEA R20, R29, UR6, 0x4 ;  /* 0x000000061d147c11 */ /* 0x000fe4000f8e20ff */
[----:B---3--:R-:W3:Y:S02]  /*38d0*/  SYNCS.PHASECHK.TRANS64.TRYWAIT P0, [R0+URZ+0x40], R3 ;  /* 0x00004003000075a7 */ /* 0x008ee400080011ff */
[----:B---3--:R-:W-:Y:S05]  /*38e0*/  @!P0 BRA `(.L_x_66) ;  /* 0x0000002c00148947 */ /* 0x008fea0003800000 */
.L_x_116:
[----:B------:R-:W-:Y:S01]  /*38f0*/  ISETP.GE.AND P0, PT, R40, 0x1, PT ;  /* 0x000000012800780c */ /* 0x000fe20003f06270 */
[----:B------:R-:W1:Y:S01]  /*3900*/  LDS.128 R20, [R20+0xd0] ;  /* 0x0000d00014147984 */ /* 0x000e620000000c00 */
[----:B------:R-:W-:Y:S01]  /*3910*/  ISETP.NE.U32.AND P4, PT, RZ, UR4, PT ;  /* 0x00000004ff007c0c */ /* 0x000fe2000bf85070 */
[----:B---3--:R-:W-:Y:S01]  /*3920*/  VIADD R0, R0, 0x50 ;  /* 0x0000005000007836 */ /* 0x008fe20000000000 */
[----:B------:R-:W-:Y:S02]  /*3930*/  SHF.L.U32 R26, R30, 0x1f, RZ ;  /* 0x0000001f1e1a7819 */ /* 0x000fe400000006ff */
[----:B------:R-:W-:Y:S02]  /*3940*/  ISETP.NE.AND.EX P4, PT, RZ, UR5, PT, P4 ;  /* 0x00000005ff007c0c */ /* 0x000fe4000bf85340 */
[----:B------:R-:W-:Y:S01]  /*3950*/  PRMT R0, RZ, 0x654, R0 ;  /* 0x00000654ff007816 */ /* 0x000fe20000000000 */
[----:B------:R-:W-:Y:S01]  /*3960*/  @!PT LDS RZ, [RZ] ;  /* 0x00000000fffff984 */ /* 0x000fe20000000800 */
[----:B------:R-:W-:Y:S01]  /*3970*/  @!PT LDS RZ, [RZ] ;  /* 0x00000000fffff984 */ /* 0x000fe20000000800 */
[----:B------:R-:W-:Y:S01]  /*3980*/  @!PT LDS RZ, [RZ] ;  /* 0x00000000fffff984 */ /* 0x000fe20000000800 */
[----:B------:R-:W-:Y:S01]  /*3990*/  @!PT LDS RZ, [RZ] ;  /* 0x00000000fffff984 */ /* 0x000fe20000000800 */
[----:B------:R3:W-:Y:S06]  /*39a0*/  MEMBAR.ALL.CTA ;  /* 0x0000000000007992 */ /* 0x0007ec0000008000 */
[----:B---3--:R-:W3:Y:S02]  /*39b0*/  FENCE.VIEW.ASYNC.S ;  /* 0x00000000000073c6 */ /* 0x008ee40000000000 */
[----:B---3--:R3:W-:Y:S01]  /*39c0*/  SYNCS.ARRIVE.TRANS64.RED.A1T0 RZ, [R0+URZ], RZ ;  /* 0x000000ff00ff79a7 */ /* 0x0087e200081004ff */
[----:B-1----:R-:W-:Y:S11]  /*39d0*/  LOP3.LUT P3, RZ, R22, 0x1, RZ, 0xc0, !PT ;  /* 0x0000000116ff7812 */ /* 0x002ff6000786c0ff */
[----:B------:R-:W-:Y:S02]  /*39e0*/  @!UPT UIADD3 URZ, UPT, UPT, URZ, URZ, URZ ;  /* 0x000000fffffff290 */ /* 0x000fe4000fffe0ff */
[----:B------:R-:W-:Y:S02]  /*39f0*/  @P3 MOV R13, R20 ;  /* 0x00000014000d3202 */ /* 0x000fe40000000f00 */
[----:B------:R-:W-:Y:S01]  /*3a00*/  @P3 LOP3.LUT R8, R21, 0xffff, RZ, 0xc0, !PT ;  /* 0x0000ffff15083812 */ /* 0x000fe200078ec0ff */
[----:B---3--:R-:W-:Y:S06]  /*3a10*/  @!P0 BRA `(.L_x_67) ;  /* 0x0000000000a48947 */ /* 0x008fec0003800000 */
[----:B------:R-:W-:Y:S01]  /*3a20*/  IMAD.HI.U32 R31, R24, R7, RZ ;  /* 0x00000007181f7227 */ /* 0x000fe200078e00ff */
[----:B------:R-:W-:Y:S02]  /*3a30*/  ISETP.NE.AND P0, PT, R6, 0x1, PT ;  /* 0x000000010600780c */ /* 0x000fe40003f05270 */
[----:B------:R-:W-:Y:S01]  /*3a40*/  ISETP.NE.AND P2, PT, R40, 0x1, PT ;  /* 0x000000012800780c */ /* 0x000fe20003f45270 */
[----:B----4-:R-:W-:Y:S01]  /*3a50*/  IMAD.HI.U32 R34, R19, R16, RZ ;  /* 0x0000001013227227 */ /* 0x010fe200078e00ff */
[----:B------:R-:W-:Y:S02]  /*3a60*/  SHF.R.U32.HI R31, RZ, R18, R31 ;  /* 0x00000012ff1f7219 */ /* 0x000fe4000001161f */
[----:B------:R-:W-:Y:S01]  /*3a70*/  ISETP.NE.AND P5, PT, R2, 0x1, PT ;  /* 0x000000010200780c */ /* 0x000fe20003fa5270 */
[----:B------:R-:W-:Y:S01]  /*3a80*/  IMAD.HI.U32 R36, R13, R16, RZ ;  /* 0x000000100d247227 */ /* 0x000fe200078e00ff */
[----:B------:R-:W-:Y:S02]  /*3a90*/  SHF.R.U32.HI R34, RZ, R17, R34 ;  /* 0x00000011ff227219 */ /* 0x000fe40000011622 */
[----:B------:R-:W-:Y:S01]  /*3aa0*/  SEL R3, R24, R31, !P0 ;  /* 0x0000001f18037207 */ /* 0x000fe20004000000 */
[C---:B------:R-:W-:Y:S01]  /*3ab0*/  IMAD.HI.U32 R31, R8.reuse, R7, RZ ;  /* 0x00000007081f7227 */ /* 0x040fe200078e00ff */
[----:B------:R-:W-:Y:S02]  /*3ac0*/  SEL R11, R19, R34, !P5 ;  /* 0x00000022130b7207 */ /* 0x000fe40006800000 */
[----:B------:R-:W-:Y:S01]  /*3ad0*/  SHF.R.U32.HI R36, RZ, R17, R36 ;  /* 0x00000011ff247219 */ /* 0x000fe20000011624 */
[----:B------:R-:W-:Y:S01]  /*3ae0*/  IMAD.HI.U32 R38, R3, R4, RZ ;  /* 0x0000000403267227 */ /* 0x000fe200078e00ff */
[----:B------:R-:W-:Y:S03]  /*3af0*/  SHF.R.U32.HI R31, RZ, R18, R31 ;  /* 0x00000012ff1f7219 */ /* 0x000fe6000001161f */
[----:B------:R-:W-:Y:S01]  /*3b00*/  IMAD.HI.U32 R34, R11, R4, RZ ;  /* 0x000000040b227227 */ /* 0x000fe200078e00ff */
[----:B------:R-:W-:Y:S02]  /*3b10*/  @P2 SHF.R.U32.HI R3, RZ, R5, R38 ;  /* 0x00000005ff032219 */ /* 0x000fe40000011626 */
[----:B------:R-:W-:Y:S02]  /*3b20*/  SEL R9, R8, R31, !P0 ;  /* 0x0000001f08097207 */ /* 0x000fe40004000000 */
[----:B------:R-:W-:Y:S01]  /*3b30*/  @P2 SHF.R.U32.HI R11, RZ, R5, R34 ;  /* 0x00000005ff0b2219 */ /* 0x000fe20000011622 */
[C---:B------:R-:W-:Y:S01]  /*3b40*/  IMAD R10, R40.reuse, R3, RZ ;  /* 0x00000003280a7224 */ /* 0x040fe200078e02ff */
[----:B------:R-:W-:Y:S01]  /*3b50*/  SEL R3, R13, R36, !P5 ;  /* 0x000000240d037207 */ /* 0x000fe20006800000 */
[C---:B------:R-:W-:Y:S03]  /*3b60*/  IMAD.HI.U32 R14, R9.reuse, R4, RZ ;  /* 0x00000004090e7227 */ /* 0x040fe600078e00ff */
[----:B------:R-:W-:Y:S01]  /*3b70*/  ISETP.GE.AND P0, PT, R9, R10, PT ;  /* 0x0000000a0900720c */ /* 0x000fe20003f06270 */
[C---:B------:R-:W-:Y:S01]  /*3b80*/  IMAD R12, R40.reuse, R11, RZ ;  /* 0x0000000b280c7224 */ /* 0x040fe200078e02ff */
[-C--:B------:R-:W-:Y:S04]  /*3b90*/  SHF.R.U32.HI R14, RZ, R5.reuse, R14 ;  /* 0x00000005ff0e7219 */ /* 0x080fe8000001160e */
[----:B------:R-:W-:Y:S02]  /*3ba0*/  ISETP.GE.OR P0, PT, R3, R12, P0 ;  /* 0x0000000c0300720c */ /* 0x000fe40000706670 */
[----:B------:R-:W-:Y:S05]  /*3bb0*/  SEL R15, R9, R14, !P2 ;  /* 0x0000000e090f7207 */ /* 0x000fea0005000000 */
[----:B------:R-:W-:Y:S04]  /*3bc0*/  IMAD.MOV R14, RZ, RZ, -R15 ;  /* 0x000000ffff0e7224 */ /* 0x000fe800078e0a0f */
[----:B------:R-:W-:Y:S02]  /*3bd0*/  IMAD R14, R40, R14, R9 ;  /* 0x0000000e280e7224 */ /* 0x000fe400078e0209 */
[C---:B------:R-:W-:Y:S05]  /*3be0*/  @!P0 IMAD.HI.U32 R10, R3.reuse, R4, RZ ;  /* 0x00000004030a8227 */ /* 0x040fea00078e00ff */
[----:B------:R-:W-:Y:S04]  /*3bf0*/  @!P0 SHF.R.U32.HI R10, RZ, R5, R10 ;  /* 0x00000005ff0a8219 */ /* 0x000fe8000001160a */
[----:B------:R-:W-:Y:S01]  /*3c00*/  @!P0 SEL R0, R3, R10, !P2 ;  /* 0x0000000a03008207 */ /* 0x000fe20005000000 */
[----:B------:R-:W-:Y:S03]  /*3c10*/  IMAD.MOV R10, RZ, RZ, -R3 ;  /* 0x000000ffff0a7224 */ /* 0x000fe600078e0a03 */
[----:B------:R-:W-:Y:S01]  /*3c20*/  @!P0 IADD3 R15, PT, PT, R15, -R0, RZ ;  /* 0x800000000f0f8210 */ /* 0x000fe20007ffe0ff */
[----:B------:R-:W-:Y:S01]  /*3c30*/  @!P0 IMAD R0, R11, R14, R0 ;  /* 0x0000000e0b008224 */ /* 0x000fe200078e0200 */
[----:B------:R-:W-:Y:S01]  /*3c40*/  IADD3 R11, PT, PT, -R9, RZ, RZ ;  /* 0x000000ff090b7210 */ /* 0x000fe20007ffe1ff */
[----:B------:R-:W-:Y:S02]  /*3c50*/  IMAD R13, R2, R10, R13 ;  /* 0x0000000a020d7224 */ /* 0x000fe400078e020d */
[----:B------:R-:W-:Y:S02]  /*3c60*/  @!P0 IMAD R9, R15, R40, R3 ;  /* 0x000000280f098224 */ /* 0x000fe400078e0203 */
[----:B------:R-:W-:Y:S02]  /*3c70*/  @!P0 IMAD.MOV.U32 R3, RZ, RZ, R0 ;  /* 0x000000ffff038224 */ /* 0x000fe400078e0000 */
[----:B------:R-:W-:Y:S02]  /*3c80*/  IMAD R8, R6, R11, R8 ;  /* 0x0000000b06087224 */ /* 0x000fe400078e0208 */
[----:B------:R-:W-:Y:S02]  /*3c90*/  IMAD R13, R3, R2, R13 ;  /* 0x00000002030d7224 */ /* 0x000fe400078e020d */
[----:B------:R-:W-:Y:S02]  /*3ca0*/  IMAD R8, R9, R6, R8 ;  /* 0x0000000609087224 */ /* 0x000fe400078e0208 */
.L_x_67:
[----:B------:R-:W-:Y:S05]  /*3cb0*/  BRA.U UP1, `(.L_x_68) ;  /* 0x0000000101107547 */ /* 0x000fea000b800000 */
[----:B------:R-:W-:Y:S04]  /*3cc0*/  MOV R0, UR13 ;  /* 0x0000000d00007c02 */ /* 0x000fe80008000f00 */
[----:B------:R-:W-:Y:S04]  /*3cd0*/  SHF.L.U32 R3, R0, 0x1f, RZ ;  /* 0x0000001f00037819 */ /* 0x000fe800000006ff */
[----:B------:R-:W1:Y:S02]  /*3ce0*/  SYNCS.PHASECHK.TRANS64.TRYWAIT P0, [UR6+0x38], R3 ;  /* 0x00003803ff0075a7 */ /* 0x000e640008001106 */
[----:B-1----:R-:W-:Y:S05]  /*3cf0*/  @!P0 BRA `(.L_x_69) ;  /* 0x0000002800248947 */ /* 0x002fea0003800000 */
.L_x_68:
[----:B------:R-:W-:Y:S05]  /*3d00*/  BRA.U !UP3, `(.L_x_70) ;  /* 0x000000010b347547 */ /* 0x000fea000b800000 */
[----:B------:R-:W-:Y:S01]  /*3d10*/  UPLOP3.LUT UP0, UPT, UPT, UPT, UP2, 0x80, 0x8 ;  /* 0x000000000008789c */ /* 0x000fe20003f0f020 */
[----:B-1----:R-:W-:Y:S02]  /*3d20*/  HFMA2 R0, -RZ, RZ, 0, 5.9604644775390625e-08 ;  /* 0x00000001ff007431 */ /* 0x002fe400000001ff */
[----:B------:R-:W-:Y:S03]  /*3d30*/  IMAD.MOV.U32 R98, RZ, RZ, 0x1 ;  /* 0x00000001ff627424 */ /* 0x000fe600078e00ff */
[----:B------:R-:W-:Y:S05]  /*3d40*/  PLOP3.LUT P0, PT, PT, PT, UP0, 0x80, 0x8 ;  /* 0x000000000008781c */ /* 0x000fea0003f0f008 */
[----:B------:R-:W1:Y:S01]  /*3d50*/  @UP0 LDCU.64 UR8, c[0x0][0x888] ;  /* 0x00011100ff0807ac */ /* 0x000e620008000a00 */
[----:B------:R-:W-:Y:S07]  /*3d60*/  @UP0 UIMAD UR7, UR36, UR4, URZ ;  /* 0x00000004240702a4 */ /* 0x000fee000f8e02ff */
[----:B------:R-:W-:Y:S01]  /*3d70*/  @!P0 PRMT R98, R0, 0x7610, R98 ;  /* 0x0000761000628816 */ /* 0x000fe20000000062 */
[----:B-1----:R-:W-:Y:S03]  /*3d80*/  @UP0 UIMAD.WIDE UR8, UR7, 0x4, UR8 ;  /* 0x00000004070808a5 */ /* 0x002fe6000f8e0208 */
[----:B------:R-:W1:Y:S03]  /*3d90*/  @!UP0 LDCU UR7, c[0x0][0x880] ;  /* 0x00011000ff0787ac */ /* 0x000e660008000800 */
[----:B------:R-:W-:Y:S01]  /*3da0*/  IMAD.U32 R10, RZ, RZ, UR8 ;  /* 0x00000008ff0a7e24 */ /* 0x000fe2000f8e00ff */
[----:B------:R-:W-:Y:S05]  /*3db0*/  MOV R11, UR9 ;  /* 0x00000009000b7c02 */ /* 0x000fea0008000f00 */
[----:B-----5:R3:W5:Y:S02]  /*3dc0*/  @P0 LDG.E R48, desc[UR40][R10.64] ;  /* 0x000000280a300981 */ /* 0x020764000c1e1900 */
[----:B-1-3--:R-:W-:Y:S07]  /*3dd0*/  @!P0 IMAD.U32 R48, RZ, RZ, UR7 ;  /* 0x00000007ff308e24 */ /* 0x00afee000f8e00ff */
.L_x_70:
[----:B-----5:R-:W-:Y:S01]  /*3de0*/  @!P4 ISETP.EQ.AND P5, PT, R48, RZ, PT ;  /* 0x000000ff3000c20c */ /* 0x020fe20003fa2270 */
[----:B------:R-:W-:Y:S01]  /*3df0*/  @!UPT UIADD3 URZ, UPT, UPT, URZ, URZ, URZ ;  /* 0x000000fffffff290 */ /* 0x000fe2000fffe0ff */
[----:B------:R-:W-:Y:S11]  /*3e00*/  @!P4 BRA `(.L_x_71) ;  /* 0x000000000014c947 */ /* 0x000ff60003800000 */
[----:B------:R-:W-:Y:S02]  /*3e10*/  LOP3.LUT P0, RZ, R98, 0xff, RZ, 0xc0, !PT ;  /* 0x000000ff62ff7812 */ /* 0x000fe4000780c0ff */
[----:B------:R-:W-:Y:S04]  /*3e20*/  PLOP3.LUT P5, PT, PT, PT, UP0, 0x80, 0x8 ;  /* 0x000000000008781c */ /* 0x000fe80003faf008 */
[----:B------:R-:W-:Y:S07]  /*3e30*/  PLOP3.LUT P5, PT, P5, PT, PT, 0x8, 0x80 ;  /* 0x000000000080781c */ /* 0x000fee0002fae170 */
[----:B------:R-:W-:Y:S11]  /*3e40*/  @P0 ISETP.EQ.AND P5, PT, R48, RZ, PT ;  /* 0x000000ff3000020c */ /* 0x000ff60003fa2270 */
[----:B------:R-:W-:Y:S02]  /*3e50*/  @!UPT UIADD3 URZ, UPT, UPT, URZ, URZ, URZ ;  /* 0x000000fffffff290 */ /* 0x000fe4000fffe0ff */
.L_x_71:
[----:B------:R-:W3:Y:S01]  /*3e60*/  SYNCS.PHASECHK.TRANS64.TRYWAIT P4, [UR6+0x28], R26 ;  /* 0x0000281aff0075a7 */ /* 0x000ee20008081106 */
[----:B------:R-:W-:Y:S01]  /*3e70*/  @P3 SHF.R.U32.HI R27, RZ, 0x10, R21 ;  /* 0x00000010ff1b3819 */ /* 0x000fe20000011615 */
[----:B------:R-:W-:Y:S01]  /*3e80*/  VIADD R29, R29, 0x1 ;  /* 0x000000011d1d7836 */ /* 0x000fe20000000000 */
[----:B------:R-:W5:Y:S08]  /*3e90*/  LDC.64 R14, c[0x0][0xb10] ;  /* 0x0002c400ff0e7b82 */ /* 0x000f700000000a00 */
[----:B------:R-:W2:Y:S08]  /*3ea0*/  LDC.64 R10, c[0x0][0xb18] ;  /* 0x0002c600ff0a7b82 */ /* 0x000eb00000000a00 */
[----:B-1----:R-:W1:Y:S08]  /*3eb0*/  @!P1 LDC R0, c[0x0][0xb20] ;  /* 0x0002c800ff009b82 */ /* 0x002e700000000800 */
[----:B------:R-:W4:Y:S01]  /*3ec0*/  @!P1 LDC R3, c[0x0][0xb0c] ;  /* 0x0002c300ff039b82 */ /* 0x000f220000000800 */
[----:B-----5:R-:W-:Y:S05]  /*3ed0*/  @!P1 IMAD.HI.U32 R14, R13, R14, RZ ;  /* 0x0000000e0d0e9227 */ /* 0x020fea00078e00ff */
[----:B------:R-:W-:Y:S01]  /*3ee0*/  @!P1 SHF.R.U32.HI R14, RZ, R15, R14 ;  /* 0x0000000fff0e9219 */ /* 0x000fe2000001160e */
[----:B--2---:R-:W-:Y:S01]  /*3ef0*/  @!P1 IMAD.HI.U32 R11, R8, R11, RZ ;  /* 0x0000000b080b9227 */ /* 0x004fe200078e00ff */
[----:B------:R-:W-:Y:S04]  /*3f00*/  @!P1 ISETP.NE.AND P0, PT, R10, 0x1, PT ;  /* 0x000000010a00980c */ /* 0x000fe80003f05270 */
[----:B-1----:R-:W-:Y:S02]  /*3f10*/  @!P1 SHF.R.U32.HI R9, RZ, R0, R11 ;  /* 0x00000000ff099219 */ /* 0x002fe4000001160b */
[----:B----4-:R-:W-:Y:S02]  /*3f20*/  @!P1 ISETP.NE.AND P2, PT, R3, 0x1, PT ;  /* 0x000000010300980c */ /* 0x010fe40003f45270 */
[----:B------:R-:W-:Y:S02]  /*3f30*/  @!P1 SEL R9, R8, R9, !P0 ;  /* 0x0000000908099207 */ /* 0x000fe40004000000 */
[----:B------:R-:W-:Y:S02]  /*3f40*/  ELECT P0, URZ, PT ;  /* 0x0000000000ff782f */ /* 0x000fe40003800000 */
[----:B------:R-:W-:Y:S05]  /*3f50*/  @!P1 SEL R14, R13, R14, !P2 ;  /* 0x0000000e0d0e9207 */ /* 0x000fea0005000000 */
[----:B------:R-:W-:Y:S02]  /*3f60*/  @!P1 IMAD.IADD R0, R9, 0x1, -R14 ;  /* 0x0000000109009824 */ /* 0x000fe400078e0a0e */
[----:B------:R-:W-:Y:S02]  /*3f70*/  @!P1 IMAD.IADD R9, R14, 0x1, -R9 ;  /* 0x000000010e099824 */ /* 0x000fe400078e0a09 */
[----:B------:R-:W-:Y:S02]  /*3f80*/  @!P1 IMAD R13, R0, R3, R13 ;  /* 0x00000003000d9224 */ /* 0x000fe400078e020d */
[----:B------:R-:W-:Y:S01]  /*3f90*/  @!P1 IMAD R8, R9, R10, R8 ;  /* 0x0000000a09089224 */ /* 0x000fe200078e0208 */
[----:B---3--:R-:W-:Y:S06]  /*3fa0*/  @!P4 BRA `(.L_x_72) ;  /* 0x000000240090c947 */ /* 0x008fec0003800000 */
.L_x_119:
[----:B------:R-:W-:Y:S01]  /*3fb0*/  PLOP3.LUT P5, PT, P5, P0, PT, 0xf2, 0x2f ;  /* 0x00000000002f781c */ /* 0x000fe20002fa1e72 */
[----:B------:R-:W-:Y:S01]  /*3fc0*/  UMOV UR14, 0x0 ;  /* 0x00000000000e7882 */ /* 0x000fe20000000000 */
[----:B------:R-:W-:Y:S01]  /*3fd0*/  LOP3.LUT R30, R30, 0x1, RZ, 0x3c, !PT ;  /* 0x000000011e1e7812 */ /* 0x000fe200078e3cff */
[----:B------:R-:W-:Y:S01]  /*3fe0*/  UMOV UR15, 0x10000000 ;  /* 0x10000000000f7882 */ /* 0x000fe20000000000 */
[----:B------:R-:W-:Y:S01]  /*3ff0*/  UMOV UR12, UR36 ;  /* 0x00000024000c7c82 */ /* 0x000fe20008000000 */
[----:B------:R-:W-:Y:S08]  /*4000*/  @P3 R2UR UR36, R27 ;  /* 0x000000001b2432ca */ /* 0x000ff000000e0000 */
[----:B-1----:R-:W-:Y:S01]  /*4010*/  @!P5 IADD3 R3, P0, PT, R32, 0x580, RZ ;  /* 0x000005802003d810 */ /* 0x002fe20007f1e0ff */
[----:B------:R-:W-:Y:S01]  /*4020*/  @!P5 IMAD.SHL.U32 R97, R97, 0x40, RZ ;  /* 0x000000406161d824 */ /* 0x000fe200078e00ff */
[----:B------:R-:W-:Y:S01]  /*4030*/  VOTEU.ALL UP1, P5 ;  /* 0x0000000000ff7886 */ /* 0x000fe20002820000 */
[----:B------:R-:W-:Y:S01]  /*4040*/  @!P5 IMAD.SHL.U32 R99, R99, 0x40, RZ ;  /* 0x000000406363d824 */ /* 0x000fe200078e00ff */
[----:B------:R-:W-:Y:S01]  /*4050*/  @!P5 R2UR UR8, R3 ;  /* 0x000000000308d2ca */ /* 0x000fe200000e0000 */
[----:B------:R-:W-:Y:S01]  /*4060*/  @!P5 IMAD.X R0, RZ, RZ, R33, P0 ;  /* 0x000000ffff00d224 */ /* 0x000fe200000e0621 */
[----:B------:R-:W-:Y:S01]  /*4070*/  @!P5 R2UR UR10, R97 ;  /* 0x00000000610ad2ca */ /* 0x000fe200000e0000 */
[----:B------:R-:W-:Y:S01]  /*4080*/  @!UP1 UIADD3 UR9, UPT, UPT, UR6, 0x20, URZ ;  /* 0x0000002006099890 */ /* 0x000fe2000fffe0ff */
[----:B------:R-:W-:Y:S01]  /*4090*/  @!P5 R2UR UR11, R99 ;  /* 0x00000000630bd2ca */ /* 0x000fe200000e0000 */
[----:B------:R-:W-:Y:S01]  /*40a0*/  IMAD.IADD R97, R8, 0x1, R81 ;  /* 0x0000000108617824 */ /* 0x000fe200078e0251 */
[----:B------:R-:W-:Y:S01]  /*40b0*/  @!P5 R2UR UR7, R0 ;  /* 0x000000000007d2ca */ /* 0x000fe200000e0000 */
[----:B------:R-:W-:Y:S01]  /*40c0*/  IMAD.IADD R99, R13, 0x1, R96 ;  /* 0x000000010d637824 */ /* 0x000fe200078e0260 */
[C---:B------:R-:W-:Y:S04]  /*40d0*/  ISETP.NE.AND P0, PT, R29.reuse, 0x2, PT ;  /* 0x000000021d00780c */ /* 0x040fe80003f05270 */
[----:B------:R-:W-:Y:S01]  /*40e0*/  SEL R3, RZ, 0x1, P0 ;  /* 0x00000001ff037807 */ /* 0x000fe20000000000 */
[----:B------:R-:W-:Y:S01]  /*40f0*/  IMAD.U32 R10, RZ, RZ, UR8 ;  /* 0x00000008ff0a7e24 */ /* 0x000fe2000f8e00ff */
[----:B------:R-:W-:Y:S01]  /*4100*/  @!UP1 UIADD3 UR8, UPT, UPT, UR6, 0x200, URZ ;  /* 0x0000020006089890 */ /* 0x000fe2000fffe0ff */
[----:B------:R-:W-:Y:S01]  /*4110*/  SEL R29, R29, RZ, P0 ;  /* 0x000000ff1d1d7207 */ /* 0x000fe20000000000 */
[----:B------:R-:W-:Y:S01]  /*4120*/  VOTEU.ALL UP1, P5 ;  /* 0x0000000000ff7886 */ /* 0x000fe20002820000 */
[----:B------:R-:W-:Y:S02]  /*4130*/  LOP3.LUT R28, R28, R3, RZ, 0x3c, !PT ;  /* 0x000000031c1c7212 */ /* 0x000fe400078e3cff */
[----:B------:R-:W-:Y:S01]  /*4140*/  IMAD.U32 R11, RZ, RZ, UR7 ;  /* 0x00000007ff0b7e24 */ /* 0x000fe2000f8e00ff */
[----:B------:R-:W-:Y:S04]  /*4150*/  @!P5 R2UR UR16, R10 ;  /* 0x000000000a10d2ca */ /* 0x000fe800000e0000 */
[----:B------:R-:W-:Y:S11]  /*4160*/  @!P5 R2UR UR17, R11 ;  /* 0x000000000b11d2ca */ /* 0x000ff600000e0000 */
[----:B------:R-:W-:Y:S02]  /*4170*/  @!UPT UIADD3 URZ, UPT, UPT, URZ, URZ, URZ ;  /* 0x000000fffffff290 */ /* 0x000fe4000fffe0ff */
[----:B------:R3:W-:Y:S01]  /*4180*/  @!UP1 UTMALDG.3D [UR8], [UR16], desc[UR14] ;  /* 0x00000e08100095b4 */ /* 0x0007e20008011000 */
[----:B------:R3:W-:Y:S01]  /*4190*/  @!P5 SYNCS.ARRIVE.TRANS64.RED.A0TR RZ, [UR6+0x20], R25 ;  /* 0x00002019ffffd9a7 */ /* 0x0007e20008300406 */
[----:B------:R-:W-:Y:S01]  /*41a0*/  UPLOP3.LUT UP1, UPT, UPT, UPT, UPT, 0x80, 0x8 ;  /* 0x000000000008789c */ /* 0x000fe20003f2f070 */
[----:B------:R-:W-:Y:S01]  /*41b0*/  SYNCS.ARRIVE.TRANS64.RED.A1T0 RZ, [UR37], RZ ;  /* 0x000000ffffff79a7 */ /* 0x000fe20008100425 */
[----:B------:R-:W-:Y:S09]  /*41c0*/  @P3 BRA `(.L_x_73) ;  /* 0xfffffff400b43947 */ /* 0x000ff2000383ffff */
[----:B------:R-:W-:Y:S07]  /*41d0*/  MOV R0, UR6 ;  /* 0x0000000600007c02 */ /* 0x000fee0008000f00 */
.L_x_74:
[----:B-1----:R-:W-:-:S04]  /*41e0*/  SHF.L.U32 R3, R30, 0x1f, RZ ;  /* 0x0000001f1e037819 */ /* 0x002fc800000006ff */
[----:B------:R1:W2:Y:S03]  /*41f0*/  SYNCS.PHASECHK.TRANS64.TRYWAIT P0, [R0+URZ+0x28], R3 ;  /* 0x00002803000075a7 */ /* 0x0002a600080011ff */
[----:B--2---:R-:W-:Y:S05]  /*4200*/  @!P0 NANOSLEEP.SYNCS 0x989680 ;  /* 0x009896800000895d */ /* 0x004fea0003900000 */
[----:B------:R-:W2:Y:S02]  /*4210*/  @!P0 SYNCS.PHASECHK.TRANS64 P0, [R0+URZ+0x28], R3 ;  /* 0x00002803000085a7 */ /* 0x000ea400080010ff */
[----:B--23--:R-:W-:Y:S05]  /*4220*/  @P0 EXIT ;  /* 0x000000000000094d */ /* 0x00cfea0003800000 */
[----:B------:R-:W-:Y:S05]  /*4230*/  BRA `(.L_x_74) ;  /* 0xfffffffc00e87947 */ /* 0x000fea000383ffff */
.L_x_65:
[----:B------:R-:W-:-:S06]  /*4240*/  UISETP.GE.AND UP1, UPT, UR8, 0x4, UPT ;  /* 0x000000040800788c */ /* 0x000fcc000bf26270 */
[----:B------:R-:W-:-:S13]  /*4250*/  PLOP3.LUT P0, PT, PT, PT, UP1, 0x80, 0x8 ;  /* 0x000000000008781c */ /* 0x000fda0003f0f018 */
[----:B------:R-:W-:Y:S05]  /*4260*/  @!P0 EXIT ;  /* 0x000000000000894d */ /* 0x000fea0003800000 */
[----:B------:R-:W-:Y:S01]  /*4270*/  BAR.SYNC.DEFER_BLOCKING 0x6, 0xa0 ;  /* 0x0182800000007b1d */ /* 0x000fe20000010000 */
[C---:B------:R-:W-:Y:S02]  /*4280*/  IMAD.SHL.U32 R5, R103.reuse, 0x40, RZ ;  /* 0x0000004067057824 */ /* 0x040fe400078e00ff */
[----:B------:R-:W-:Y:S02]  /*4290*/  HFMA2 R113, -RZ, RZ, 0, 0 ;  /* 0x00000000ff717431 */ /* 0x000fe400000001ff */
[C---:B------:R-:W-:Y:S01]  /*42a0*/  IMAD.SHL.U32 R0, R103.reuse, 0x20, RZ ;  /* 0x0000002067007824 */ /* 0x040fe200078e00ff */
[----:B------:R-:W-:Y:S01]  /*42b0*/  CS2R R108, SRZ ;  /* 0x00000000006c7805 */ /* 0x000fe2000001ff00 */
[----:B------:R-:W-:Y:S01]  /*42c0*/  IMAD.SHL.U32 R105, R103, 0x8, RZ ;  /* 0x0000000867697824 */ /* 0x000fe200078e00ff */
[----:B------:R-:W-:Y:S01]  /*42d0*/  UMOV UR43, 0x400 ;  /* 0x00000400002b7882 */ /* 0x000fe20000000000 */
[----:B------:R-:W-:Y:S01]  /*42e0*/  LOP3.LUT R2, R5, 0x180, RZ, 0xc0, !PT ;  /* 0x0000018005027812 */ /* 0x000fe200078ec0ff */
[----:B------:R-:W-:Y:S01]  /*42f0*/  ULEA UR43, UR37, UR43, 0x18 ;  /* 0x0000002b252b7291 */ /* 0x000fe2000f8ec0ff */
[----:B------:R-:W1:Y:S01]  /*4300*/  LDC R101, c[0x0][0x370] ;  /* 0x0000dc00ff657b82 */ /* 0x000e620000000800 */
[----:B------:R-:W-:Y:S01]  /*4310*/  LOP3.LUT R0, R0, 0xc00, RZ, 0xc0, !PT ;  /* 0x00000c0000007812 */ /* 0x000fe200078ec0ff */
[C---:B------:R-:W-:Y:S01]  /*4320*/  IMAD.U32 R46, R103.reuse, 0x10000, RZ ;  /* 0x00010000672e7824 */ /* 0x040fe200078e00ff */
[----:B------:R-:W-:Y:S01]  /*4330*/  LOP3.LUT R105, R2, 0x30, R105, 0xf8, !PT ;  /* 0x0000003002697812 */ /* 0x000fe200078ef869 */
[C---:B------:R-:W-:Y:S01]  /*4340*/  IMAD.SHL.U32 R2, R103.reuse, 0x2, RZ ;  /* 0x0000000267027824 */ /* 0x040fe200078e00ff */
[--C-:B------:R-:W-:Y:S01]  /*4350*/  LOP3.LUT R0, R0, 0x40, R5.reuse, 0xf8, !PT ;  /* 0x0000004000007812 */ /* 0x100fe200078ef805 */
[----:B------:R-:W-:Y:S01]  /*4360*/  IMAD.SHL.U32 R104, R103, 0x10, RZ ;  /* 0x0000001067687824 */ /* 0x000fe200078e00ff */
[----:B------:R-:W-:Y:S01]  /*4370*/  UIADD3 UR4, UPT, UPT, UR43, 0x1200, URZ ;  /* 0x000012002b047890 */ /* 0x000fe2000fffe0ff */
[----:B------:R-:W2:Y:S01]  /*4380*/  LDC R42, c[0x0][0xb0c] ;  /* 0x0002c300ff2a7b82 */ /* 0x000ea20000000800 */
[----:B------:R-:W-:Y:S01]  /*4390*/  LOP3.LUT R105, R105, 0x20, R2, 0x78, !PT ;  /* 0x0000002069697812 */ /* 0x000fe200078e7802 */
[----:B------:R-:W-:Y:S01]  /*43a0*/  IMAD.MOV.U32 R44, RZ, RZ, RZ ;  /* 0x000000ffff2c7224 */ /* 0x000fe200078e00ff */
[----:B------:R-:W-:Y:S01]  /*43b0*/  LOP3.LUT R0, R0, 0x200, R5, 0xf8, !PT ;  /* 0x0000020000007812 */ /* 0x000fe200078ef805 */
[----:B------:R-:W-:Y:S01]  /*43c0*/  IMAD.MOV.U32 R110, RZ, RZ, RZ ;  /* 0x000000ffff6e7224 */ /* 0x000fe200078e00ff */
[----:B------:R-:W-:Y:S01]  /*43d0*/  LOP3.LUT R46, R46, 0x600000, RZ, 0xc0, !PT ;  /* 0x006000002e2e7812 */ /* 0x000fe200078ec0ff */
[----:B------:R-:W-:Y:S01]  /*43e0*/  IMAD.U32 R111, RZ, RZ, UR4 ;  /* 0x00000004ff6f7e24 */ /* 0x000fe2000f8e00ff */
[----:B------:R-:W4:Y:S01]  /*43f0*/  LDS R3, [UR43+0xf0] ;  /* 0x0000f02bff037984 */ /* 0x000f220008000800 */
[----:B------:R-:W1:Y:S01]  /*4400*/  LDC R100, c[0x0][0xb20] ;  /* 0x0002c800ff647b82 */ /* 0x000e620000000800 */
[----:B------:R-:W-:Y:S01]  /*4410*/  LOP3.LUT R105, R0, R105, RZ, 0xfc, !PT ;  /* 0x0000006900697212 */ /* 0x000fe200078efcff */
[----:B------:R-:W1:Y:S01]  /*4420*/  LDCU.64 UR46, c[0x0][0x348] ;  /* 0x00006900ff2e77ac */ /* 0x000e620008000a00 */
[----:B------:R-:W-:-:S02]  /*4430*/  LOP3.LUT R104, R104, 0x20, RZ, 0xc0, !PT ;  /* 0x0000002068687812 */ /* 0x000fc400078ec0ff */
[----:B------:R-:W-:Y:S01]  /*4440*/  IADD3 R5, PT, PT, R105, UR43, RZ ;  /* 0x0000002b69057c10 */ /* 0x000fe2000fffe0ff */
[----:B------:R-:W1:Y:S02]  /*4450*/  LDCU.64 UR38, c[0x0][0x888] ;  /* 0x00011100ff2677ac */ /* 0x000e640008000a00 */
[----:B------:R-:W1:Y:S01]  /*4460*/  LDC R41, c[0x0][0xb30] ;  /* 0x0002cc00ff297b82 */ /* 0x000e620000000800 */
[----:B------:R-:W-:Y:S01]  /*4470*/  IADD3 R104, PT, PT, -R104, 0x200, R5 ;  /* 0x0000020068687810 */ /* 0x000fe20007ffe105 */
[----:B------:R-:W-:-:S06]  /*4480*/  UIADD3 UR42, UPT, UPT, UR43, 0x200, URZ ;  /* 0x000002002b2a7890 */ /* 0x000fcc000fffe0ff */
[----:B------:R-:W1:Y:S08]  /*4490*/  LDC.64 R90, c[0x0][0xb10] ;  /* 0x0002c400ff5a7b82 */ /* 0x000e700000000a00 */
[----:B------:R-:W1:Y:S08]  /*44a0*/  LDC.64 R38, c[0x0][0xb18] ;  /* 0x0002c600ff267b82 */ /* 0x000e700000000a00 */
[----:B------:R-:W1:Y:S01]  /*44b0*/  LDC.64 R86, c[0x0][0x888] ;  /* 0x00022200ff567b82 */ /* 0x000e620000000a00 */
[----:B----4-:R-:W-:-:S07]  /*44c0*/  IMAD.IADD R46, R3, 0x1, R46 ;  /* 0x00000001032e7824 */ /* 0x010fce00078e022e */
[----:B------:R-:W4:Y:S08]  /*44d0*/  LDC.64 R36, c[0x0][0xb28] ;  /* 0x0002ca00ff247b82 */ /* 0x000f300000000a00 */
[----:B------:R-:W1:Y:S08]  /*44e0*/  LDC.64 R88, c[0x0][0x890] ;  /* 0x00022400ff587b82 */ /* 0x000e700000000a00 */
[----:B------:R-:W1:Y:S08]  /*44f0*/  LDC.64 R84, c[0x0][0x8b0] ;  /* 0x00022c00ff547b82 */ /* 0x000e700000000a00 */
[----:B------:R-:W1:Y:S08]  /*4500*/  LDC.64 R82, c[0x0][0x8a8] ;  /* 0x00022a00ff527b82 */ /* 0x000e700000000a00 */
[----:B--2---:R-:W1:Y:S02]  /*4510*/  LDC R102, c[0x0][0x374] ;  /* 0x0000dd00ff667b82 */ /* 0x004e640000000800 */
.L_x_92:
[----:B------:R-:W-:Y:S02]  /*4520*/  LEA R0, R113, UR43, 0x3 ;  /* 0x0000002b71007c11 */ /* 0x000fe4000f8e18ff */
[----:B------:R-:W-:Y:S02]  /*4530*/  SHF.L.U32 R3, R109, 0x1f, RZ ;  /* 0x0000001f6d037819 */ /* 0x000fe400000006ff */
[----:B------:R-:W-:Y:S02]  /*4540*/  LEA R16, R113, UR43, 0x4 ;  /* 0x0000002b71107c11 */ /* 0x000fe4000f8e20ff */
[----:B--2---:R-:W2:Y:S02]  /*4550*/  SYNCS.PHASECHK.TRANS64.TRYWAIT P0, [R0+URZ+0x40], R3 ;  /* 0x00004003000075a7 */ /* 0x004ea400080011ff */
[----:B-12---:R-:W-:Y:S05]  /*4560*/  @!P0 BRA `(.L_x_75) ;  /* 0x0000002000388947 */ /* 0x006fea0003800000 */
.L_x_120:
[----:B------:R-:W4:Y:S01]  /*4570*/  LDC.64 R12, c[0x0][0xb10] ;  /* 0x0002c400ff0c7b82 */ /* 0x000f220000000a00 */
[----:B------:R-:W4:Y:S01]  /*4580*/  LDS.128 R16, [R16+0xd0] ;  /* 0x0000d00010107984 */ /* 0x000f220000000c00 */
[----:B-1----:R-:W-:Y:S01]  /*4590*/  ISETP.NE.AND P1, PT, R41, 0x1, PT ;  /* 0x000000012900780c */ /* 0x002fe20003f25270 */
[----:B--2---:R-:W-:Y:S01]  /*45a0*/  VIADD R0, R0, 0x50 ;  /* 0x0000005000007836 */ /* 0x004fe20000000000 */
[----:B---3--:R-:W-:Y:S04]  /*45b0*/  ISETP.GE.AND P0, PT, R40, 0x1, PT ;  /* 0x000000012800780c */ /* 0x008fe80003f06270 */
[----:B------:R-:W1:Y:S01]  /*45c0*/  LDC.64 R10, c[0x0][0xb18] ;  /* 0x0002c600ff0a7b82 */ /* 0x000e620000000a00 */
[----:B------:R-:W-:Y:S01]  /*45d0*/  PRMT R0, RZ, 0x654, R0 ;  /* 0x00000654ff007816 */ /* 0x000fe20000000000 */
[----:B------:R-:W-:Y:S01]  /*45e0*/  @!PT LDS RZ, [RZ] ;  /* 0x00000000fffff984 */ /* 0x000fe20000000800 */
[----:B------:R-:W-:Y:S01]  /*45f0*/  @!PT LDS RZ, [RZ] ;  /* 0x00000000fffff984 */ /* 0x000fe20000000800 */
[----:B------:R-:W-:Y:S01]  /*4600*/  @!PT LDS RZ, [RZ] ;  /* 0x00000000fffff984 */ /* 0x000fe20000000800 */
[----:B------:R-:W-:Y:S01]  /*4610*/  @!PT LDS RZ, [RZ] ;  /* 0x00000000fffff984 */ /* 0x000fe20000000800 */
[----:B------:R2:W-:Y:S06]  /*4620*/  MEMBAR.ALL.CTA ;  /* 0x0000000000007992 */ /* 0x0005ec0000008000 */
[----:B--2---:R-:W2:Y:S01]  /*4630*/  FENCE.VIEW.ASYNC.S ;  /* 0x00000000000073c6 */ /* 0x004ea20000000000 */
[----:B------:R-:W3:Y:S08]  /*4640*/  @!P1 LDC R14, c[0x0][0xb20] ;  /* 0x0002c800ff0e9b82 */ /* 0x000ef00000000800 */
[----:B------:R-:W1:Y:S01]  /*4650*/  @!P1 LDC R9, c[0x0][0xb0c] ;  /* 0x0002c300ff099b82 */ /* 0x000e620000000800 */
[----:B--2---:R2:W-:Y:S01]  /*4660*/  SYNCS.ARRIVE.TRANS64.RED.A1T0 RZ, [R0+URZ], RZ ;  /* 0x000000ff00ff79a7 */ /* 0x0045e200081004ff */
[----:B----4-:R-:W-:Y:S04]  /*4670*/  LOP3.LUT P4, RZ, R18, 0x1, RZ, 0xc0, !PT ;  /* 0x0000000112ff7812 */ /* 0x010fe8000788c0ff */
[----:B------:R-:W-:Y:S09]  /*4680*/  P2R R112, PR, RZ, 0x10 ;  /* 0x00000010ff707803 */ /* 0x000ff20000000000 */
[----:B------:R-:W-:Y:S02]  /*4690*/  @P4 MOV R45, R16 ;  /* 0x00000010002d4202 */ /* 0x000fe40000000f00 */
[----:B------:R-:W-:Y:S01]  /*46a0*/  @P4 LOP3.LUT R43, R17, 0xffff, RZ, 0xc0, !PT ;  /* 0x0000ffff112b4812 */ /* 0x000fe200078ec0ff */
[----:B--2---:R-:W-:Y:S06]  /*46b0*/  @!P0 BRA `(.L_x_76) ;  /* 0x0000000000a48947 */ /* 0x004fec0003800000 */
[----:B------:R-:W-:Y:S01]  /*46c0*/  IMAD.HI.U32 R21, R102, R39, RZ ;  /* 0x0000002766157227 */ /* 0x000fe200078e00ff */
[----:B------:R-:W-:Y:S02]  /*46d0*/  ISETP.NE.AND P0, PT, R38, 0x1, PT ;  /* 0x000000012600780c */ /* 0x000fe40003f05270 */
[----:B------:R-:W-:Y:S01]  /*46e0*/  ISETP.NE.AND P2, PT, R40, 0x1, PT ;  /* 0x000000012800780c */ /* 0x000fe20003f45270 */
[----:B------:R-:W-:Y:S01]  /*46f0*/  IMAD.HI.U32 R20, R101, R90, RZ ;  /* 0x0000005a65147227 */ /* 0x000fe200078e00ff */
[----:B------:R-:W-:Y:S02]  /*4700*/  SHF.R.U32.HI R21, RZ, R100, R21 ;  /* 0x00000064ff157219 */ /* 0x000fe40000011615 */
[----:B------:R-:W-:Y:S01]  /*4710*/  ISETP.NE.AND P3, PT, R42, 0x1, PT ;  /* 0x000000012a00780c */ /* 0x000fe20003f65270 */
[----:B------:R-:W-:Y:S01]  /*4720*/  IMAD.HI.U32 R24, R45, R90, RZ ;  /* 0x0000005a2d187227 */ /* 0x000fe200078e00ff */
[----:B------:R-:W-:Y:S02]  /*4730*/  SHF.R.U32.HI R20, RZ, R91, R20 ;  /* 0x0000005bff147219 */ /* 0x000fe40000011614 */
[----:B------:R-:W-:Y:S01]  /*4740*/  SEL R3, R102, R21, !P0 ;  /* 0x0000001566037207 */ /* 0x000fe20004000000 */
[----:B------:R-:W-:Y:S01]  /*4750*/  IMAD.HI.U32 R21, R43, R39, RZ ;  /* 0x000000272b157227 */ /* 0x000fe200078e00ff */
[----:B------:R-:W-:Y:S02]  /*4760*/  SEL R7, R101, R20, !P3 ;  /* 0x0000001465077207 */ /* 0x000fe40005800000 */
[----:B------:R-:W-:Y:S01]  /*4770*/  SHF.R.U32.HI R24, RZ, R91, R24 ;  /* 0x0000005bff187219 */ /* 0x000fe20000011618 */
[-C--:B------:R-:W-:Y:S04]  /*4780*/  IMAD.HI.U32 R20, R3, R36.reuse, RZ ;  /* 0x0000002403147227 */ /* 0x080fe800078e00ff */
[----:B------:R-:W-:Y:S01]  /*4790*/  IMAD.HI.U32 R22, R7, R36, RZ ;  /* 0x0000002407167227 */ /* 0x000fe200078e00ff */
[-C--:B------:R-:W-:Y:S02]  /*47a0*/  @P2 SHF.R.U32.HI R3, RZ, R37.reuse, R20 ;  /* 0x00000025ff032219 */ /* 0x080fe40000011614 */
[----:B------:R-:W-:Y:S02]  /*47b0*/  SHF.R.U32.HI R20, RZ, R100, R21 ;  /* 0x00000064ff147219 */ /* 0x000fe40000011615 */
[----:B------:R-:W-:Y:S01]  /*47c0*/  @P2 SHF.R.U32.HI R7, RZ, R37, R22 ;  /* 0x00000025ff072219 */ /* 0x000fe20000011616 */
[C---:B------:R-:W-:Y:S01]  /*47d0*/  IMAD R2, R40.reuse, R3, RZ ;  /* 0x0000000328027224 */ /* 0x040fe200078e02ff */
[----:B------:R-:W-:Y:S02]  /*47e0*/  SEL R5, R43, R20, !P0 ;  /* 0x000000142b057207 */ /* 0x000fe40004000000 */
[----:B------:R-:W-:Y:S01]  /*47f0*/  SEL R3, R45, R24, !P3 ;  /* 0x000000182d037207 */ /* 0x000fe20005800000 */
[----:B------:R-:W-:Y:S01]  /*4800*/  IMAD R4, R40, R7, RZ ;  /* 0x0000000728047224 */ /* 0x000fe200078e02ff */
[C---:B------:R-:W-:Y:S01]  /*4810*/  ISETP.GE.AND P0, PT, R5.reuse, R2, PT ;  /* 0x000000020500720c */ /* 0x040fe20003f06270 */
[----:B------:R-:W-:Y:S03]  /*4820*/  IMAD.HI.U32 R6, R5, R36, RZ ;  /* 0x0000002405067227 */ /* 0x000fe600078e00ff */
[----:B------:R-:W-:Y:S01]  /*4830*/  ISETP.GE.OR P0, PT, R3, R4, P0 ;  /* 0x000000040300720c */ /* 0x000fe20000706670 */
[----:B------:R-:W-:Y:S01]  /*4840*/  IMAD.MOV R4, RZ, RZ, -R3 ;  /* 0x000000ffff047224 */ /* 0x000fe200078e0a03 */
[-C--:B------:R-:W-:Y:S03]  /*4850*/  SHF.R.U32.HI R6, RZ, R37.reuse, R6 ;  /* 0x00000025ff067219 */ /* 0x080fe60000011606 */
[----:B------:R-:W-:Y:S01]  /*4860*/  IMAD R45, R42, R4, R45 ;  /* 0x000000042a2d7224 */ /* 0x000fe200078e022d */
[----:B------:R-:W-:Y:S05]  /*4870*/  SEL R15, R5, R6, !P2 ;  /* 0x00000006050f7207 */ /* 0x000fea0005000000 */
[----:B------:R-:W-:Y:S02]  /*4880*/  IMAD.MOV R6, RZ, RZ, -R15 ;  /* 0x000000ffff067224 */ /* 0x000fe400078e0a0f */
[C---:B------:R-:W-:Y:S04]  /*4890*/  @!P0 IMAD.HI.U32 R2, R3.reuse, R36, RZ ;  /* 0x0000002403028227 */ /* 0x040fe800078e00ff */
[----:B------:R-:W-:Y:S01]  /*48a0*/  IMAD R6, R40, R6, R5 ;  /* 0x0000000628067224 */ /* 0x000fe200078e0205 */
[----:B------:R-:W-:Y:S04]  /*48b0*/  @!P0 SHF.R.U32.HI R2, RZ, R37, R2 ;  /* 0x00000025ff028219 */ /* 0x000fe80000011602 */
[----:B------:R-:W-:Y:S02]  /*48c0*/  @!P0 SEL R0, R3, R2, !P2 ;  /* 0x0000000203008207 */ /* 0x000fe40005000000 */
[----:B------:R-:W-:Y:S02]  /*48d0*/  IADD3 R2, PT, PT, -R5, RZ, RZ ;  /* 0x000000ff05027210 */ /* 0x000fe40007ffe1ff */
[----:B------:R-:W-:Y:S01]  /*48e0*/  @!P0 IADD3 R8, PT, PT, R15, -R0, RZ ;  /* 0x800000000f088210 */ /* 0x000fe20007ffe0ff */
[----:B------:R-:W-:Y:S02]  /*48f0*/  @!P0 IMAD R0, R7, R6, R0 ;  /* 0x0000000607008224 */ /* 0x000fe400078e0200 */
[----:B------:R-:W-:Y:S02]  /*4900*/  IMAD R43, R38, R2, R43 ;  /* 0x00000002262b7224 */ /* 0x000fe400078e022b */
[----:B------:R-:W-:Y:S02]  /*4910*/  @!P0 IMAD R5, R8, R40, R3 ;  /* 0x0000002808058224 */ /* 0x000fe400078e0203 */
[----:B------:R-:W-:Y:S04]  /*4920*/  @!P0 IMAD.MOV.U32 R3, RZ, RZ, R0 ;  /* 0x000000ffff038224 */ /* 0x000fe800078e0000 */
[----:B------:R-:W-:Y:S02]  /*4930*/  IMAD R45, R3, R42, R45 ;  /* 0x0000002a032d7224 */ /* 0x000fe400078e022d */
[----:B------:R-:W-:Y:S07]  /*4940*/  IMAD R43, R5, R38, R43 ;  /* 0x00000026052b7224 */ /* 0x000fee00078e022b */
.L_x_76:
[----:B------:R-:W-:Y:S01]  /*4950*/  @!P1 IMAD.HI.U32 R0, R45, R12, RZ ;  /* 0x0000000c2d009227 */ /* 0x000fe200078e00ff */
[----:B-1----:R-:W-:Y:S01]  /*4960*/  @!P1 ISETP.NE.AND P0, PT, R10, 0x1, PT ;  /* 0x000000010a00980c */ /* 0x002fe20003f05270 */
[----:B------:R-:W-:Y:S01]  /*4970*/  ULOP3.LUT UP0, URZ, UR42, 0x1b0, URZ, 0xc0, !UPT ;  /* 0x000001b02aff7892 */ /* 0x000fe2000f80c0ff */
[----:B------:R-:W-:Y:S01]  /*4980*/  @!P1 ISETP.NE.AND P2, PT, R9, 0x1, PT ;  /* 0x000000010900980c */ /* 0x000fe20003f45270 */
[----:B------:R-:W-:Y:S01]  /*4990*/  @!P1 IMAD.HI.U32 R3, R43, R11, RZ ;  /* 0x0000000b2b039227 */ /* 0x000fe200078e00ff */
[----:B------:R-:W-:Y:S02]  /*49a0*/  @!P1 SHF.R.U32.HI R0, RZ, R13, R0 ;  /* 0x0000000dff009219 */ /* 0x000fe40000011600 */
[----:B------:R-:W-:Y:S01]  /*49b0*/  @P4 SHF.R.U32.HI R107, RZ, 0x10, R17 ;  /* 0x00000010ff6b4819 */ /* 0x000fe20000011611 */
[----:B------:R-:W-:Y:S01]  /*49c0*/  VIADD R113, R113, 0x1 ;  /* 0x0000000171717836 */ /* 0x000fe20000000000 */
[----:B---3--:R-:W-:Y:S02]  /*49d0*/  @!P1 SHF.R.U32.HI R2, RZ, R14, R3 ;  /* 0x0000000eff029219 */ /* 0x008fe40000011603 */
[----:B------:R-:W-:Y:S02]  /*49e0*/  @!P1 SEL R3, R45, R0, !P2 ;  /* 0x000000002d039207 */ /* 0x000fe40005000000 */
[----:B------:R-:W-:Y:S05]  /*49f0*/  @!P1 SEL R2, R43, R2, !P0 ;  /* 0x000000022b029207 */ /* 0x000fea0004000000 */
[----:B------:R-:W-:Y:S02]  /*4a00*/  @!P1 IMAD.IADD R0, R2, 0x1, -R3 ;  /* 0x0000000102009824 */ /* 0x000fe400078e0a03 */
[----:B------:R-:W-:Y:S02]  /*4a10*/  @!P1 IMAD.IADD R2, R3, 0x1, -R2 ;  /* 0x0000000103029824 */ /* 0x000fe400078e0a02 */
[----:B------:R-:W-:Y:S02]  /*4a20*/  @!P1 IMAD R45, R0, R9, R45 ;  /* 0x00000009002d9224 */ /* 0x000fe400078e022d */
[----:B------:R-:W-:Y:S01]  /*4a30*/  @!P1 IMAD R43, R2, R10, R43 ;  /* 0x0000000a022b9224 */ /* 0x000fe200078e022b */
[----:B------:R-:W-:Y:S06]  /*4a40*/  BRA.U !UP0, `(.L_x_77) ;  /* 0x0000000108407547 */ /* 0x000fec000b800000 */
[----:B------:R-:W1:Y:S01]  /*4a50*/  LDCU.64 UR8, c[0x4][0x80] ;  /* 0x01001000ff0877ac */ /* 0x000e620008000a00 */
[----:B------:R-:W-:Y:S01]  /*4a60*/  MOV R3, 0x0 ;  /* 0x0000000000037802 */ /* 0x000fe20000000f00 */
[----:B------:R-:W-:Y:S02]  /*4a70*/  HFMA2 R12, -RZ, RZ, 0, 5.9604644775390625e-08 ;  /* 0x00000001ff0c7431 */ /* 0x000fe400000001ff */
[----:B------:R-:W-:Y:S02]  /*4a80*/  IMAD.MOV.U32 R8, RZ, RZ, 0x70 ;  /* 0x00000070ff087424 */ /* 0x000fe400078e00ff */
[----:B------:R-:W-:Y:S01]  /*4a90*/  IMAD.MOV.U32 R13, RZ, RZ, RZ ;  /* 0x000000ffff0d7224 */ /* 0x000fe200078e00ff */
[----:B------:R-:W2:Y:S01]  /*4aa0*/  LDCU.64 UR6, c[0x4][0x88] ;  /* 0x01001100ff0677ac */ /* 0x000ea20008000a00 */
[----:B------:R-:W3:Y:S01]  /*4ab0*/  LDC.64 R2, c[0x4][R3] ;  /* 0x0100000003027b82 */ /* 0x000ee20000000a00 */
[----:B------:R-:W4:Y:S01]  /*4ac0*/  LDCU.64 UR4, c[0x4][0x8] ;  /* 0x01000100ff0477ac */ /* 0x000f220008000a00 */
[----:B-1----:R-:W-:Y:S01]  /*4ad0*/  MOV R5, UR9 ;  /* 0x0000000900057c02 */ /* 0x002fe20008000f00 */
[----:B------:R-:W-:Y:S01]  /*4ae0*/  IMAD.U32 R4, RZ, RZ, UR8 ;  /* 0x00000008ff047e24 */ /* 0x000fe2000f8e00ff */
[----:B--2---:R-:W-:Y:S01]  /*4af0*/  MOV R7, UR7 ;  /* 0x0000000700077c02 */ /* 0x004fe20008000f00 */
[----:B------:R-:W-:Y:S01]  /*4b00*/  IMAD.U32 R6, RZ, RZ, UR6 ;  /* 0x00000006ff067e24 */ /* 0x000fe2000f8e00ff */
[----:B----4-:R-:W-:Y:S01]  /*4b10*/  MOV R11, UR5 ;  /* 0x00000005000b7c02 */ /* 0x010fe20008000f00 */
[----:B------:R-:W-:Y:S02]  /*4b20*/  IMAD.U32 R10, RZ, RZ, UR4 ;  /* 0x00000004ff0a7e24 */ /* 0x000fe4000f8e00ff */
[----:B------:R-:W-:Y:S07]  /*4b30*/  LEPC R20, `(.L_x_77) ;  /* 0x000000001014794e */ /* 0x000fee0000000000 */
[----:B---3-5:R-:W-:Y:S05]  /*4b40*/  CALL.ABS.NOINC R2 ;  /* 0x0000000002007343 */ /* 0x028fea0003c00000 */
.L_x_77:
[----:B------:R-:W-:Y:S01]  /*4b50*/  LOP3.LUT P0, RZ, R111, 0x1b0, RZ, 0xc0, !PT ;  /* 0x000001b06fff7812 */ /* 0x000fe2000780c0ff */
[----:B------:R-:W-:Y:S11]  /*4b60*/  BSSY.RECONVERGENT B6, `(.L_x_78) ;  /* 0x0000013000067945 */ /* 0x000ff60003800200 */
[----:B------:R-:W-:Y:S01]  /*4b70*/  @!UPT UIADD3 URZ, UPT, UPT, URZ, URZ, URZ ;  /* 0x000000fffffff290 */ /* 0x000fe2000fffe0ff */
[----:B------:R-:W-:Y:S05]  /*4b80*/  @!P0 BRA `(.L_x_79) ;  /* 0x0000000000408947 */ /* 0x000fea0003800000 */
        /* <DEDUP_REMOVED lines=16> */
.L_x_79:
[----:B------:R-:W-:Y:S05]  /*4c90*/  BSYNC.RECONVERGENT B6 ;  /* 0x0000000000067941 */ /* 0x000fea0003800200 */
.L_x_78:
[----:B------:R-:W-:Y:S01]  /*4ca0*/  ISETP.NE.U32.AND P3, PT, R88, RZ, PT ;  /* 0x000000ff5800720c */ /* 0x000fe20003f65070 */
[----:B------:R-:W-:Y:S01]  /*4cb0*/  UISETP.NE.AND UP1, UPT, UR44, URZ, UPT ;  /* 0x000000ff2c00728c */ /* 0x000fe2000bf25270 */
[----:B------:R-:W-:Y:S02]  /*4cc0*/  ISETP.NE.U32.AND P4, PT, R84, RZ, PT ;  /* 0x000000ff5400720c */ /* 0x000fe40003f85070 */
[----:B------:R-:W-:Y:S02]  /*4cd0*/  ISETP.NE.AND.EX P3, PT, R89, RZ, PT, P3 ;  /* 0x000000ff5900720c */ /* 0x000fe40003f65330 */
[----:B------:R-:W-:Y:S02]  /*4ce0*/  PLOP3.LUT P1, PT, PT, PT, PT, 0x8, 0x80 ;  /* 0x000000000080781c */ /* 0x000fe40003f2e170 */
[----:B------:R-:W-:Y:S02]  /*4cf0*/  PLOP3.LUT P0, PT, PT, PT, UP1, 0x80, 0x8 ;  /* 0x000000000008781c */ /* 0x000fe40003f0f018 */
[----:B------:R-:W-:Y:S02]  /*4d00*/  ISETP.NE.AND.EX P4, PT, R85, RZ, PT, P4 ;  /* 0x000000ff5500720c */ /* 0x000fe40003f85340 */
[----:B------:R-:W1:Y:S09]  /*4d10*/  @UP1 LDCU.64 UR4, c[0x0][0x888] ;  /* 0x00011100ff0417ac */ /* 0x000e720008000a00 */
[----:B------:R-:W-:Y:S01]  /*4d20*/  @P0 PLOP3.LUT P1, PT, P3, PT, PT, 0x80, 0x8 ;  /* 0x000000000008081c */ /* 0x000fe20001f2f070 */
[----:B-1----:R-:W-:Y:S04]  /*4d30*/  @UP1 UISETP.NE.U32.AND UP0, UPT, UR4, URZ, UPT ;  /* 0x000000ff0400128c */ /* 0x002fe8000bf05070 */
[----:B------:R-:W-:Y:S04]  /*4d40*/  @UP1 UISETP.NE.AND.EX UP0, UPT, UR5, URZ, UPT, UP0 ;  /* 0x000000ff0500128c */ /* 0x000fe8000bf05300 */
[----:B------:R-:W-:Y:S01]  /*4d50*/  @UP1 USEL UR4, URZ, 0xffffffff, UP0 ;  /* 0xffffffffff041887 */ /* 0x000fe20008000000 */
[----:B------:R-:W-:Y:S11]  /*4d60*/  @!P3 BRA `(.L_x_80) ;  /* 0x00000000002cb947 */ /* 0x000ff60003800000 */
[----:B------:R-:W-:Y:S01]  /*4d70*/  ISETP.NE.U32.AND P2, PT, R86, RZ, PT ;  /* 0x000000ff5600720c */ /* 0x000fe20003f45070 */
[----:B------:R-:W-:Y:S03]  /*4d80*/  IMAD.MOV.U32 R98, RZ, RZ, 0x1 ;  /* 0x00000001ff627424 */ /* 0x000fe600078e00ff */
[----:B------:R-:W-:Y:S11]  /*4d90*/  ISETP.NE.AND.EX P2, PT, R87, RZ, PT, P2 ;  /* 0x000000ff5700720c */ /* 0x000ff60003f45320 */
[----:B------:R-:W-:Y:S02]  /*4da0*/  @!UPT UIADD3 URZ, UPT, UPT, URZ, URZ, URZ ;  /* 0x000000fffffff290 */ /* 0x000fe4000fffe0ff */
[----:B------:R-:W1:Y:S01]  /*4db0*/  @P2 LDC.64 R2, c[0x0][0x888] ;  /* 0x00022200ff022b82 */ /* 0x000e620000000a00 */
[----:B------:R-:W-:Y:S04]  /*4dc0*/  @P2 IMAD R0, R88, UR36, RZ ;  /* 0x0000002458002c24 */ /* 0x000fe8000f8e02ff */
[----:B-1----:R-:W-:Y:S04]  /*4dd0*/  @P2 IMAD.WIDE R2, R0, 0x4, R2 ;  /* 0x0000000400022825 */ /* 0x002fe800078e0202 */
[----:B------:R-:W-:Y:S01]  /*4de0*/  HFMA2 R0, -RZ, RZ, 0, 5.9604644775390625e-08 ;  /* 0x00000001ff007431 */ /* 0x000fe200000001ff */
[----:B-----5:R1:W5:Y:S04]  /*4df0*/  @P2 LDG.E R48, desc[UR40][R2.64] ;  /* 0x0000002802302981 */ /* 0x020368000c1e1900 */
[----:B------:R-:W-:Y:S01]  /*4e00*/  @!P2 PRMT R98, R0, 0x7610, R98 ;  /* 0x000076100062a816 */ /* 0x000fe20000000062 */
[----:B-1----:R-:W2:Y:S06]  /*4e10*/  @!P2 LDC R48, c[0x0][0x880] ;  /* 0x00022000ff30ab82 */ /* 0x002eac0000000800 */
.L_x_80:
[----:B------:R-:W-:Y:S05]  /*4e20*/  @!P4 BRA `(.L_x_81) ;  /* 0x000000000020c947 */ /* 0x000fea0003800000 */
[----:B------:R-:W-:Y:S04]  /*4e30*/  ISETP.NE.U32.AND P2, PT, R82, RZ, PT ;  /* 0x000000ff5200720c */ /* 0x000fe80003f45070 */
[----:B------:R-:W-:Y:S11]  /*4e40*/  ISETP.NE.AND.EX P2, PT, R83, RZ, PT, P2 ;  /* 0x000000ff5300720c */ /* 0x000ff60003f45320 */
[----:B------:R-:W-:Y:S02]  /*4e50*/  @!UPT UIADD3 URZ, UPT, UPT, URZ, URZ, URZ ;  /* 0x000000fffffff290 */ /* 0x000fe4000fffe0ff */
[----:B------:R-:W1:Y:S01]  /*4e60*/  @P2 LDC.64 R2, c[0x0][0x8a8] ;  /* 0x00022a00ff022b82 */ /* 0x000e620000000a00 */
[----:B------:R-:W-:Y:S04]  /*4e70*/  @P2 IMAD R0, R84, UR36, RZ ;  /* 0x0000002454002c24 */ /* 0x000fe8000f8e02ff */
[----:B-1----:R-:W-:Y:S05]  /*4e80*/  @P2 IMAD.WIDE R2, R0, 0x4, R2 ;  /* 0x0000000400022825 */ /* 0x002fea00078e0202 */
[----:B-----5:R1:W5:Y:S02]  /*4e90*/  @P2 LDG.E R47, desc[UR40][R2.64] ;  /* 0x00000028022f2981 */ /* 0x020364000c1e1900 */
[----:B-1----:R-:W3:Y:S02]  /*4ea0*/  @!P2 LDC R47, c[0x0][0x8a0] ;  /* 0x00022800ff2fab82 */ /* 0x002ee40000000800 */
.L_x_81:
[----:B--2--5:R-:W-:Y:S01]  /*4eb0*/  @P0 ISETP.NE.AND P4, PT, R48, RZ, PT ;  /* 0x000000ff3000020c */ /* 0x024fe20003f85270 */
[----:B------:R-:W-:Y:S01]  /*4ec0*/  IMAD.U32 R0, RZ, RZ, UR4 ;  /* 0x00000004ff007e24 */ /* 0x000fe2000f8e00ff */
[----:B------:R-:W-:Y:S01]  /*4ed0*/  @P0 LOP3.LUT P2, RZ, R98, 0xff, RZ, 0xc0, !PT ;  /* 0x000000ff62ff0812 */ /* 0x000fe2000784c0ff */
[----:B------:R-:W-:Y:S01]  /*4ee0*/  BSSY B1, `(.L_x_82) ;  /* 0x0000039000017945 */ /* 0x000fe20003800000 */
[----:B------:R-:W-:Y:S02]  /*4ef0*/  @P0 SEL R9, RZ, 0xffffffff, P4 ;  /* 0xffffffffff090807 */ /* 0x000fe40002000000 */
[----:B------:R-:W-:Y:S02]  /*4f00*/  CS2R R58, SRZ ;  /* 0x00000000003a7805 */ /* 0x000fe4000001ff00 */
[----:B------:R-:W-:Y:S02]  /*4f10*/  LEA R92, R44, UR43, 0x3 ;  /* 0x0000002b2c5c7c11 */ /* 0x000fe4000f8e18ff */
[----:B------:R-:W-:Y:S02]  /*4f20*/  CS2R R56, SRZ ;  /* 0x0000000000387805 */ /* 0x000fe4000001ff00 */
[----:B------:R-:W-:Y:S02]  /*4f30*/  @P1 SEL R9, R0, R9, !P2 ;  /* 0x0000000900091207 */ /* 0x000fe40005000000 */
[----:B------:R-:W-:Y:S02]  /*4f40*/  CS2R R54, SRZ ;  /* 0x0000000000367805 */ /* 0x000fe4000001ff00 */
[----:B------:R-:W-:Y:S02]  /*4f50*/  SHF.L.U32 R7, R110, 0x1f, RZ ;  /* 0x0000001f6e077819 */ /* 0x000fe400000006ff */
[----:B------:R-:W-:Y:S02]  /*4f60*/  CS2R R52, SRZ ;  /* 0x0000000000347805 */ /* 0x000fe4000001ff00 */
[----:B------:R-:W-:Y:S02]  /*4f70*/  @P0 LOP3.LUT R9, R9, 0x1, RZ, 0xc0, !PT ;  /* 0x0000000109090812 */ /* 0x000fe400078ec0ff */
[C---:B------:R-:W-:Y:S02]  /*4f80*/  LEA.HI R5, R44.reuse, R44, RZ, 0x1 ;  /* 0x0000002c2c057211 */ /* 0x040fe400078f08ff */
[----:B------:R-:W-:Y:S02]  /*4f90*/  ISETP.NE.U32.OR P1, PT, R9, 0x1, !P0 ;  /* 0x000000010900780c */ /* 0x000fe40004725470 */
[----:B------:R-:W-:Y:S01]  /*4fa0*/  PLOP3.LUT P5, PT, PT, PT, PT, 0x8, 0x80 ;  /* 0x000000000080781c */ /* 0x000fe20003fae170 */
[C---:B------:R-:W-:Y:S01]  /*4fb0*/  IMAD.SHL.U32 R3, R5.reuse, 0x20, RZ ;  /* 0x0000002005037824 */ /* 0x040fe200078e00ff */
[----:B------:R-:W-:Y:S04]  /*4fc0*/  LOP3.LUT R5, R5, 0xffe, RZ, 0xc0, !PT ;  /* 0x00000ffe05057812 */ /* 0x000fe800078ec0ff */
[----:B------:R-:W-:Y:S01]  /*4fd0*/  LOP3.LUT R3, R3, 0xffffffc0, RZ, 0xc0, !PT ;  /* 0xffffffc003037812 */ /* 0x000fe200078ec0ff */
[----:B------:R-:W-:Y:S04]  /*4fe0*/  IMAD.IADD R32, R44, 0x1, -R5 ;  /* 0x000000012c207824 */ /* 0x000fe800078e0a05 */
[----:B------:R-:W-:Y:S01]  /*4ff0*/  @P1 SHF.L.U32 R2, R108, 0x1f, RZ ;  /* 0x0000001f6c021819 */ /* 0x000fe200000006ff */
[----:B------:R-:W-:Y:S03]  /*5000*/  IMAD.IADD R3, R46, 0x1, R3 ;  /* 0x000000012e037824 */ /* 0x000fe600078e0203 */
[----:B------:R-:W1:Y:S01]  /*5010*/  @P1 SYNCS.PHASECHK.TRANS64.TRYWAIT P0, [UR43+0x20], R2 ;  /* 0x00002002ff0015a7 */ /* 0x000e62000800112b */
[----:B------:R-:W-:Y:S01]  /*5020*/  IMAD R32, R32, 0x100000, R3 ;  /* 0x0010000020207824 */ /* 0x000fe200078e0203 */
[----:B------:R2:W4:Y:S01]  /*5030*/  SYNCS.PHASECHK.TRANS64.TRYWAIT P4, [R92+URZ+0x60], R7 ;  /* 0x000060075c0075a7 */ /* 0x00052200080811ff */
[----:B-1----:R-:W-:Y:S01]  /*5040*/  @P1 PLOP3.LUT P5, PT, P0, PT, PT, 0x8, 0x80 ;  /* 0x000000000080181c */ /* 0x002fe200007ae170 */
[----:B------:R-:W-:Y:S01]  /*5050*/  @!UPT UIADD3 URZ, UPT, UPT, URZ, URZ, URZ ;  /* 0x000000fffffff290 */ /* 0x000fe2000fffe0ff */
[----:B--2---:R-:W-:Y:S11]  /*5060*/  @!P1 BRA `(.L_x_83) ;  /* 0x0000000000809947 */ /* 0x004ff60003800000 */
[----:B------:R-:W-:Y:S01]  /*5070*/  ISETP.NE.U32.AND P0, PT, RZ, UR38, PT ;  /* 0x00000026ff007c0c */ /* 0x000fe2000bf05070 */
[----:B------:R-:W-:Y:S01]  /*5080*/  BSSY B0, `(.L_x_84) ;  /* 0x0000012000007945 */ /* 0x000fe20003800000 */
[----:B------:R-:W-:Y:S02]  /*5090*/  ISETP.NE.AND P2, PT, R48, RZ, PT ;  /* 0x000000ff3000720c */ /* 0x000fe40003f45270 */
[----:B------:R-:W-:Y:S02]  /*50a0*/  CS2R R54, SRZ ;  /* 0x0000000000367805 */ /* 0x000fe4000001ff00 */
[----:B------:R-:W-:Y:S02]  /*50b0*/  ISETP.NE.AND.EX P0, PT, RZ, UR39, PT, P0 ;  /* 0x00000027ff007c0c */ /* 0x000fe4000bf05300 */
[----:B------:R-:W-:Y:S02]  /*50c0*/  CS2R R52, SRZ ;  /* 0x0000000000347805 */ /* 0x000fe4000001ff00 */
[----:B------:R-:W-:Y:S02]  /*50d0*/  LOP3.LUT P1, RZ, R98, 0xff, RZ, 0xc0, !PT ;  /* 0x000000ff62ff7812 */ /* 0x000fe4000782c0ff */
[----:B------:R-:W-:Y:S02]  /*50e0*/  CS2R R58, SRZ ;  /* 0x00000000003a7805 */ /* 0x000fe4000001ff00 */
[----:B------:R-:W-:Y:S02]  /*50f0*/  SEL R0, RZ, 0xffffffff, P2 ;  /* 0xffffffffff007807 */ /* 0x000fe40001000000 */
[----:B------:R-:W-:Y:S02]  /*5100*/  CS2R R56, SRZ ;  /* 0x0000000000387805 */ /* 0x000fe4000001ff00 */
[----:B------:R-:W-:Y:S04]  /*5110*/  SEL R3, RZ, 0xffffffff, P0 ;  /* 0xffffffffff037807 */ /* 0x000fe80000000000 */
[----:B------:R-:W-:Y:S04]  /*5120*/  @P3 SEL R0, R3, R0, !P1 ;  /* 0x0000000003003207 */ /* 0x000fe80004800000 */
[----:B------:R-:W-:Y:S04]  /*5130*/  LOP3.LUT R0, R0, 0x1, RZ, 0xc0, !PT ;  /* 0x0000000100007812 */ /* 0x000fe800078ec0ff */
[----:B------:R-:W-:Y:S01]  /*5140*/  ISETP.NE.U32.AND P0, PT, R0, 0x1, PT ;  /* 0x000000010000780c */ /* 0x000fe20003f05070 */
[----:B------:R-:W-:Y:S01]  /*5150*/  @!UPT UIADD3 URZ, UPT, UPT, URZ, URZ, URZ ;  /* 0x000000fffffff290 */ /* 0x000fe2000fffe0ff */
[----:B------:R-:W-:Y:S11]  /*5160*/  @!P5 BRA `(.L_x_85) ;  /* 0x00000000000cd947 */ /* 0x000ff60003800000 */
[----:B------:R-:W-:Y:S04]  /*5170*/  SHF.L.U32 R3, R108, 0x1f, RZ ;  /* 0x0000001f6c037819 */ /* 0x000fe800000006ff */
[----:B------:R-:W1:Y:S02]  /*5180*/  SYNCS.PHASECHK.TRANS64.TRYWAIT P1, [UR43+0x20], R3 ;  /* 0x00002003ff0075a7 */ /* 0x000e64000802112b */
[----:B-1----:R-:W-:Y:S05]  /*5190*/  @!P1 BRA `(.L_x_86) ;  /* 0x0000001400409947 */ /* 0x002fea0003800000 */
.L_x_85:
[----:B------:R-:W-:Y:S05]  /*51a0*/  BSYNC B0 ;  /* 0x0000000000007941 */ /* 0x000fea0003800000 */
.L_x_84:
[----:B------:R2:W1:Y:S01]  /*51b0*/  @P0 LDS.128 R52, [R105+UR43+0x200] ;  /* 0x0002002b69340984 */ /* 0x0004620008000c00 */
[----:B------:R-:W-:Y:S01]  /*51c0*/  UIADD3 UR4, UPT, UPT, UR43, 0x28, URZ ;  /* 0x000000282b047890 */ /* 0x000fe2000fffe0ff */
[----:B------:R-:W-:Y:S02]  /*51d0*/  LOP3.LUT R108, R108, 0x1, RZ, 0x3c, !PT ;  /* 0x000000016c6c7812 */ /* 0x000fe400078e3cff */
[----:B------:R2:W1:Y:S01]  /*51e0*/  @P0 LDS.128 R56, [R104+0x10] ;  /* 0x0000100068380984 */ /* 0x0004620000000c00 */
[----:B------:R-:W-:Y:S01]  /*51f0*/  UPRMT UR4, UR37, 0x654, UR4 ;  /* 0x0000065425047896 */ /* 0x000fe20008000004 */
[----:B------:R-:W-:Y:S01]  /*5200*/  @!PT LDS RZ, [RZ] ;  /* 0x00000000fffff984 */ /* 0x000fe20000000800 */
[----:B------:R-:W-:Y:S01]  /*5210*/  @!PT LDS RZ, [RZ] ;  /* 0x00000000fffff984 */ /* 0x000fe20000000800 */
[----:B------:R-:W-:Y:S01]  /*5220*/  @!PT LDS RZ, [RZ] ;  /* 0x00000000fffff984 */ /* 0x000fe20000000800 */
[----:B------:R-:W-:Y:S01]  /*5230*/  @!PT LDS RZ, [RZ] ;  /* 0x00000000fffff984 */ /* 0x000fe20000000800 */
[----:B------:R5:W-:Y:S06]  /*5240*/  MEMBAR.ALL.CTA ;  /* 0x0000000000007992 */ /* 0x000bec0000008000 */
[----:B-----5:R-:W5:Y:S02]  /*5250*/  FENCE.VIEW.ASYNC.S ;  /* 0x00000000000073c6 */ /* 0x020f640000000000 */
[----:B-----5:R-:W-:Y:S03]  /*5260*/  SYNCS.ARRIVE.TRANS64.RED.A1T0 RZ, [UR4], RZ ;  /* 0x000000ffffff79a7 */ /* 0x020fe60008100404 */
.L_x_83:
[----:B------:R-:W-:Y:S05]  /*5270*/  BSYNC B1 ;  /* 0x0000000000017941 */ /* 0x000fea0003800000 */
.L_x_82:
[----:B-1----:R-:W-:Y:S04]  /*5280*/  SHF.R.U32.HI R3, RZ, 0x15, R32 ;  /* 0x00000015ff037819 */ /* 0x002fe80000011620 */
[----:B------:R-:W-:Y:S01]  /*5290*/  LOP3.LUT P0, RZ, R3, 0x3, R106, 0x48, !PT ;  /* 0x0000000303ff7812 */ /* 0x000fe2000780486a */
[----:B------:R-:W-:Y:S01]  /*52a0*/  @!UPT UIADD3 URZ, UPT, UPT, URZ, URZ, URZ ;  /* 0x000000fffffff290 */ /* 0x000fe2000fffe0ff */
[----:B----4-:R-:W-:Y:S11]  /*52b0*/  @P4 BRA `(.L_x_87) ;  /* 0x0000000000084947 */ /* 0x010ff60003800000 */
[----:B------:R-:W1:Y:S02]  /*52c0*/  SYNCS.PHASECHK.TRANS64.TRYWAIT P1, [R92+URZ+0x60], R7 ;  /* 0x000060075c0075a7 */ /* 0x000e6400080211ff */
[----:B-1----:R-:W-:Y:S05]  /*52d0*/  @!P1 BRA `(.L_x_88) ;  /* 0x0000001400089947 */ /* 0x002fea0003800000 */
.L_x_87:
[----:B------:R-:W-:Y:S05]  /*52e0*/  @!P0 BRA `(.L_x_89) ;  /* 0x0000000000408947 */ /* 0x000fea0003800000 */
[----:B------:R-:W4:Y:S01]  /*52f0*/  LDCU.64 UR8, c[0x4][0x70] ;  /* 0x01000e00ff0877ac */ /* 0x000f220008000a00 */
[----:B------:R-:W-:Y:S01]  /*5300*/  MOV R3, 0x0 ;  /* 0x0000000000037802 */ /* 0x000fe20000000f00 */
[----:B------:R-:W-:Y:S02]  /*5310*/  HFMA2 R12, -RZ, RZ, 0, 5.9604644775390625e-08 ;  /* 0x00000001ff0c7431 */ /* 0x000fe400000001ff */
[----:B------:R-:W-:Y:S02]  /*5320*/  IMAD.MOV.U32 R8, RZ, RZ, 0x192 ;  /* 0x00000192ff087424 */ /* 0x000fe400078e00ff */
[----:B------:R-:W-:Y:S01]  /*5330*/  IMAD.MOV.U32 R13, RZ, RZ, RZ ;  /* 0x000000ffff0d7224 */ /* 0x000fe200078e00ff */
[----:B------:R-:W1:Y:S01]  /*5340*/  LDCU.64 UR6, c[0x4][0x78] ;  /* 0x01000f00ff0677ac */ /* 0x000e620008000a00 */
[----:B------:R-:W2:Y:S01]  /*5350*/  LDC.64 R2, c[0x4][R3] ;  /* 0x0100000003027b82 */ /* 0x000ea20000000a00 */
[----:B------:R-:W5:Y:S01]  /*5360*/  LDCU.64 UR4, c[0x4][0x10] ;  /* 0x01000200ff0477ac */ /* 0x000f620008000a00 */
[----:B----4-:R-:W-:Y:S01]  /*5370*/  MOV R5, UR9 ;  /* 0x0000000900057c02 */ /* 0x010fe20008000f00 */
[----:B------:R-:W-:Y:S01]  /*5380*/  IMAD.U32 R4, RZ, RZ, UR8 ;  /* 0x00000008ff047e24 */ /* 0x000fe2000f8e00ff */
[----:B-1----:R-:W-:Y:S01]  /*5390*/  MOV R7, UR7 ;  /* 0x0000000700077c02 */ /* 0x002fe20008000f00 */
[----:B------:R-:W-:Y:S01]  /*53a0*/  IMAD.U32 R6, RZ, RZ, UR6 ;  /* 0x00000006ff067e24 */ /* 0x000fe2000f8e00ff */
[----:B-----5:R-:W-:Y:S01]  /*53b0*/  MOV R11, UR5 ;  /* 0x00000005000b7c02 */ /* 0x020fe20008000f00 */
[----:B------:R-:W-:Y:S02]  /*53c0*/  IMAD.U32 R10, RZ, RZ, UR4 ;  /* 0x00000004ff0a7e24 */ /* 0x000fe4000f8e00ff */
[----:B------:R-:W-:Y:S07]  /*53d0*/  LEPC R20, `(.L_x_89) ;  /* 0x000000001014794e */ /* 0x000fee0000000000 */
[----:B--23--:R-:W-:Y:S05]  /*53e0*/  CALL.ABS.NOINC R2 ;  /* 0x0000000002007343 */ /* 0x00cfea0003c00000 */
.L_x_89:
[----:B------:R-:W-:Y:S01]  /*53f0*/  LOP3.LUT P0, RZ, R103, 0x60, RZ, 0xc0, !PT ;  /* 0x0000006067ff7812 */ /* 0x000fe2000780c0ff */
[----:B------:R-:W-:Y:S05]  /*5400*/  WARPSYNC.ALL ;  /* 0x0000000000007948 */ /* 0x000fea0003800000 */
[----:B------:R-:W-:Y:S01]  /*5410*/  IMAD.SHL.U32 R78, R53, 0x100, RZ ;  /* 0x00000100354e7824 */ /* 0x000fe200078e00ff */
[----:B------:R-:W-:Y:S01]  /*5420*/  R2UR UR4, R32 ;  /* 0x00000000200472ca */ /* 0x000fe200000e0000 */
[----:B------:R-:W-:Y:S01]  /*5430*/  IMAD.SHL.U32 R72, R55, 0x100, RZ ;  /* 0x0000010037487824 */ /* 0x000fe200078e00ff */
[C---:B------:R-:W-:Y:S01]  /*5440*/  SHF.L.U32 R50, R52.reuse, 0x10, RZ ;  /* 0x0000001034327819 */ /* 0x040fe200000006ff */
[----:B------:R-:W-:Y:S01]  /*5450*/  IMAD.SHL.U32 R66, R57, 0x100, RZ ;  /* 0x0000010039427824 */ /* 0x000fe200078e00ff */
[C---:B------:R-:W-:Y:S01]  /*5460*/  PRMT R49, R52.reuse, 0x8880, RZ ;  /* 0x0000888034317816 */ /* 0x040fe200000000ff */
[----:B------:R-:W-:Y:S01]  /*5470*/  IMAD.SHL.U32 R60, R59, 0x100, RZ ;  /* 0x000001003b3c7824 */ /* 0x000fe200078e00ff */
[----:B------:R-:W-:Y:S01]  /*5480*/  SHF.L.U32 R51, R52, 0x8, RZ ;  /* 0x0000000834337819 */ /* 0x000fe200000006ff */
[----:B------:R-:W-:Y:S01]  /*5490*/  BSSY.RECONVERGENT B0, `(.L_x_90) ;  /* 0x00000a0000007945 */ /* 0x000fe20003800200 */
[----:B------:R-:W-:Y:S02]  /*54a0*/  SHF.R.S32.HI R50, RZ, 0x18, R50 ;  /* 0x00000018ff327819 */ /* 0x000fe40000011432 */
[C---:B------:R-:W-:Y:S02]  /*54b0*/  PRMT R80, R53.reuse, 0x8880, RZ ;  /* 0x0000888035507816 */ /* 0x040fe400000000ff */
[----:B------:R-:W-:Y:S01]  /*54c0*/  SHF.R.S32.HI R51, RZ, 0x18, R51 ;  /* 0x00000018ff337819 */ /* 0x000fe20000011433 */
[----:B-1----:R-:W-:Y:S01]  /*54d0*/  LDTM.16dp32bit_t0_t15.x32 R4, tmem[UR4] ;  /* 0x00000004000479ee */ /* 0x002fe20008a80000 */
[----:B------:R-:W3:Y:S01]  /*54e0*/  LDTM.16dp32bit_t16_t31.x32 R4, tmem[UR4+0x20] ;  /* 0x00002004000479ee */ /* 0x000ee20008aa0000 */
[----:B------:R-:W-:Y:S01]  /*54f0*/  NOP ;  /* 0x0000000000007918 */ /* 0x000fe20000000000 */
[----:B------:R-:W-:Y:S02]  /*5500*/  R2UR UR5, R92 ;  /* 0x000000005c0572ca */ /* 0x000fe400000e0000 */
[----:B------:R-:W-:Y:S02]  /*5510*/  SHF.R.S32.HI R52, RZ, 0x18, R52 ;  /* 0x00000018ff347819 */ /* 0x000fe40000011434 */
[----:B------:R-:W-:Y:S02]  /*5520*/  SHF.L.U32 R79, R53, 0x10, RZ ;  /* 0x00000010354f7819 */ /* 0x000fe400000006ff */
[C---:B------:R-:W-:Y:S02]  /*5530*/  PRMT R77, R54.reuse, 0x8880, RZ ;  /* 0x00008880364d7816 */ /* 0x040fe400000000ff */
[----:B------:R-:W-:Y:S02]  /*5540*/  SHF.R.S32.HI R53, RZ, 0x18, R53 ;  /* 0x00000018ff357819 */ /* 0x000fe40000011435 */
[----:B------:R-:W-:Y:S02]  /*5550*/  SHF.L.U32 R76, R54, 0x10, RZ ;  /* 0x00000010364c7819 */ /* 0x000fe400000006ff */
[C---:B------:R-:W-:Y:S01]  /*5560*/  PRMT R74, R55.reuse, 0x8880, RZ ;  /* 0x00008880374a7816 */ /* 0x040fe200000000ff */
[----:B------:R-:W-:Y:S01]  /*5570*/  UIADD3 UR5, UPT, UPT, UR5, 0x80, URZ ;  /* 0x0000008005057890 */ /* 0x000fe2000fffe0ff */
[----:B------:R-:W-:Y:S02]  /*5580*/  SHF.L.U32 R73, R55, 0x10, RZ ;  /* 0x0000001037497819 */ /* 0x000fe400000006ff */
[C---:B------:R-:W-:Y:S01]  /*5590*/  PRMT R71, R56.reuse, 0x8880, RZ ;  /* 0x0000888038477816 */ /* 0x040fe200000000ff */
[----:B------:R-:W-:Y:S01]  /*55a0*/  UPRMT UR5, UR37, 0x654, UR5 ;  /* 0x0000065425057896 */ /* 0x000fe20008000005 */
[----:B------:R-:W-:Y:S02]  /*55b0*/  SHF.R.S32.HI R55, RZ, 0x18, R55 ;  /* 0x00000018ff377819 */ /* 0x000fe40000011437 */
[----:B------:R-:W-:Y:S01]  /*55c0*/  SHF.L.U32 R70, R56, 0x10, RZ ;  /* 0x0000001038467819 */ /* 0x000fe200000006ff */
[----:B---3--:R-:W-:Y:S01]  /*55d0*/  IMAD R4, R47, R4, RZ ;  /* 0x000000042f047224 */ /* 0x008fe200078e02ff */
[----:B------:R-:W-:Y:S01]  /*55e0*/  PRMT R68, R57, 0x8880, RZ ;  /* 0x0000888039447816 */ /* 0x000fe200000000ff */
[----:B------:R-:W-:Y:S01]  /*55f0*/  IMAD R5, R47, R5, RZ ;  /* 0x000000052f057224 */ /* 0x000fe200078e02ff */
[----:B------:R-:W-:Y:S01]  /*5600*/  SHF.L.U32 R67, R57, 0x10, RZ ;  /* 0x0000001039437819 */ /* 0x000fe200000006ff */
[----:B------:R-:W-:Y:S01]  /*5610*/  IMAD R6, R47, R6, RZ ;  /* 0x000000062f067224 */ /* 0x000fe200078e02ff */
[----:B------:R-:W-:Y:S01]  /*5620*/  SYNCS.ARRIVE.TRANS64.RED.A1T0 RZ, [UR5], RZ ;  /* 0x000000ffffff79a7 */ /* 0x000fe20008100405 */
[----:B------:R-:W-:Y:S01]  /*5630*/  IMAD R4, R49, R48, R4 ;  /* 0x0000003031047224 */ /* 0x000fe200078e0204 */
[----:B------:R-:W-:Y:S01]  /*5640*/  MOV R49, R80 ;  /* 0x0000005000317202 */ /* 0x000fe20000000f00 */
[----:B------:R-:W-:Y:S01]  /*5650*/  IMAD R7, R47, R7, RZ ;  /* 0x000000072f077224 */ /* 0x000fe200078e02ff */
[----:B------:R-:W-:Y:S01]  /*5660*/  PRMT R65, R58, 0x8880, RZ ;  /* 0x000088803a417816 */ /* 0x000fe200000000ff */
[-C--:B------:R-:W-:Y:S01]  /*5670*/  IMAD R5, R50, R48.reuse, R5 ;  /* 0x0000003032057224 */ /* 0x080fe200078e0205 */
[----:B------:R-:W-:Y:S01]  /*5680*/  SHF.R.S32.HI R50, RZ, 0x18, R79 ;  /* 0x00000018ff327819 */ /* 0x000fe2000001144f */
[----:B------:R-:W-:Y:S01]  /*5690*/  IMAD R6, R51, R48, R6 ;  /* 0x0000003033067224 */ /* 0x000fe200078e0206 */
[----:B------:R-:W-:Y:S01]  /*56a0*/  SHF.R.S32.HI R51, RZ, 0x18, R78 ;  /* 0x00000018ff337819 */ /* 0x000fe2000001144e */
[C---:B------:R-:W-:Y:S01]  /*56b0*/  IMAD R8, R47.reuse, R8, RZ ;  /* 0x000000082f087224 */ /* 0x040fe200078e02ff */
[----:B------:R-:W-:Y:S01]  /*56c0*/  SHF.R.S32.HI R57, RZ, 0x18, R57 ;  /* 0x00000018ff397819 */ /* 0x000fe20000011439 */
[----:B------:R-:W-:Y:S01]  /*56d0*/  IMAD R7, R52, R48, R7 ;  /* 0x0000003034077224 */ /* 0x000fe200078e0207 */
[----:B------:R-:W-:Y:S01]  /*56e0*/  SHF.L.U32 R64, R58, 0x10, RZ ;  /* 0x000000103a407819 */ /* 0x000fe200000006ff */
[----:B------:R-:W-:Y:S01]  /*56f0*/  IMAD R9, R47, R9, RZ ;  /* 0x000000092f097224 */ /* 0x000fe200078e02ff */
[----:B------:R-:W-:Y:S01]  /*5700*/  PRMT R62, R59, 0x8880, RZ ;  /* 0x000088803b3e7816 */ /* 0x000fe200000000ff */
[----:B------:R-:W-:Y:S01]  /*5710*/  IMAD R10, R47, R10, RZ ;  /* 0x0000000a2f0a7224 */ /* 0x000fe200078e02ff */
[----:B------:R-:W-:Y:S01]  /*5720*/  I2IP.S8.S32.SAT R92, R7, R6, RZ ;  /* 0x00000006075c7239 */ /* 0x000fe200000014ff */
[----:B------:R-:W-:Y:S01]  /*5730*/  IMAD R8, R49, R48, R8 ;  /* 0x0000003031087224 */ /* 0x000fe200078e0208 */
[----:B------:R-:W-:Y:S01]  /*5740*/  MOV R49, R77 ;  /* 0x0000004d00317202 */ /* 0x000fe20000000f00 */
[----:B------:R-:W-:Y:S01]  /*5750*/  IMAD R11, R47, R11, RZ ;  /* 0x0000000b2f0b7224 */ /* 0x000fe200078e02ff */
[----:B------:R-:W-:Y:S01]  /*5760*/  I2IP.S8.S32.SAT R92, R5, R4, R92 ;  /* 0x00000004055c7239 */ /* 0x000fe2000000145c */
[-C--:B------:R-:W-:Y:S01]  /*5770*/  IMAD R9, R50, R48.reuse, R9 ;  /* 0x0000003032097224 */ /* 0x080fe200078e0209 */
[----:B------:R-:W-:Y:S01]  /*5780*/  SHF.R.S32.HI R50, RZ, 0x18, R76 ;  /* 0x00000018ff327819 */ /* 0x000fe2000001144c */
[----:B------:R-:W-:Y:S01]  /*5790*/  IMAD R10, R51, R48, R10 ;  /* 0x00000030330a7224 */ /* 0x000fe200078e020a */
[----:B------:R-:W-:Y:S01]  /*57a0*/  MOV R51, R74 ;  /* 0x0000004a00337202 */ /* 0x000fe20000000f00 */
[----:B------:R-:W-:Y:S01]  /*57b0*/  IMAD R12, R47, R12, RZ ;  /* 0x0000000c2f0c7224 */ /* 0x000fe200078e02ff */
[----:B------:R-:W-:Y:S01]  /*57c0*/  SHF.L.U32 R75, R54, 0x8, RZ ;  /* 0x00000008364b7819 */ /* 0x000fe200000006ff */
[-C--:B------:R-:W-:Y:S01]  /*57d0*/  IMAD R11, R53, R48.reuse, R11 ;  /* 0x00000030350b7224 */ /* 0x080fe200078e020b */
[----:B------:R-:W-:Y:S01]  /*57e0*/  SHF.R.S32.HI R54, RZ, 0x18, R54 ;  /* 0x00000018ff367819 */ /* 0x000fe20000011436 */
[----:B------:R-:W-:Y:S01]  /*57f0*/  IMAD R13, R47, R13, RZ ;  /* 0x0000000d2f0d7224 */ /* 0x000fe200078e02ff */
[----:B------:R-:W-:Y:S01]  /*5800*/  SHF.R.S32.HI R53, RZ, 0x18, R72 ;  /* 0x00000018ff357819 */ /* 0x000fe20000011448 */
[----:B------:R-:W-:Y:S01]  /*5810*/  IMAD R12, R49, R48, R12 ;  /* 0x00000030310c7224 */ /* 0x000fe200078e020c */
[----:B------:R-:W-:Y:S01]  /*5820*/  SHF.R.S32.HI R49, RZ, 0x18, R75 ;  /* 0x00000018ff317819 */ /* 0x000fe2000001144b */
[----:B------:R-:W-:Y:S01]  /*5830*/  IMAD R14, R47, R14, RZ ;  /* 0x0000000e2f0e7224 */ /* 0x000fe200078e02ff */
[----:B------:R-:W-:Y:S01]  /*5840*/  I2IP.S8.S32.SAT R93, R11, R10, RZ ;  /* 0x0000000a0b5d7239 */ /* 0x000fe200000014ff */
[----:B------:R-:W-:Y:S01]  /*5850*/  IMAD R15, R47, R15, RZ ;  /* 0x0000000f2f0f7224 */ /* 0x000fe200078e02ff */
[----:B------:R-:W-:Y:S01]  /*5860*/  SHF.L.U32 R61, R59, 0x10, RZ ;  /* 0x000000103b3d7819 */ /* 0x000fe200000006ff */
[----:B------:R-:W-:Y:S01]  /*5870*/  IMAD R13, R50, R48, R13 ;  /* 0x00000030320d7224 */ /* 0x000fe200078e020d */
[----:B------:R-:W-:Y:S01]  /*5880*/  I2IP.S8.S32.SAT R93, R9, R8, R93 ;  /* 0x00000008095d7239 */ /* 0x000fe2000000145d */
[----:B------:R-:W-:Y:S01]  /*5890*/  IMAD R16, R47, R16, RZ ;  /* 0x000000102f107224 */ /* 0x000fe200078e02ff */
[----:B------:R-:W-:Y:S01]  /*58a0*/  SHF.R.S32.HI R50, RZ, 0x18, R73 ;  /* 0x00000018ff327819 */ /* 0x000fe20000011449 */
[-C--:B------:R-:W-:Y:S01]  /*58b0*/  IMAD R14, R49, R48.reuse, R14 ;  /* 0x00000030310e7224 */ /* 0x080fe200078e020e */
[----:B------:R-:W-:Y:S01]  /*58c0*/  SHF.R.S32.HI R59, RZ, 0x18, R59 ;  /* 0x00000018ff3b7819 */ /* 0x000fe2000001143b */
[C---:B------:R-:W-:Y:S01]  /*58d0*/  IMAD R17, R47.reuse, R17, RZ ;  /* 0x000000112f117224 */ /* 0x040fe200078e02ff */
[----:B------:R-:W-:Y:S01]  /*58e0*/  SHF.L.U32 R69, R56, 0x8, RZ ;  /* 0x0000000838457819 */ /* 0x000fe200000006ff */
[----:B------:R-:W-:Y:S01]  /*58f0*/  IMAD R15, R54, R48, R15 ;  /* 0x00000030360f7224 */ /* 0x000fe200078e020f */
[----:B------:R-:W-:Y:S01]  /*5900*/  SHF.R.S32.HI R56, RZ, 0x18, R56 ;  /* 0x00000018ff387819 */ /* 0x000fe20000011438 */
[----:B------:R-:W-:Y:S01]  /*5910*/  IMAD R18, R47, R18, RZ ;  /* 0x000000122f127224 */ /* 0x000fe200078e02ff */
[----:B------:R-:W-:Y:S01]  /*5920*/  SHF.L.U32 R63, R58, 0x8, RZ ;  /* 0x000000083a3f7819 */ /* 0x000fe200000006ff */
[----:B------:R-:W-:Y:S01]  /*5930*/  IMAD R16, R51, R48, R16 ;  /* 0x0000003033107224 */ /* 0x000fe200078e0210 */
[----:B------:R-:W-:Y:S01]  /*5940*/  I2IP.S8.S32.SAT R94, R15, R14, RZ ;  /* 0x0000000e0f5e7239 */ /* 0x000fe200000014ff */
[----:B------:R-:W-:Y:S01]  /*5950*/  IMAD R19, R47, R19, RZ ;  /* 0x000000132f137224 */ /* 0x000fe200078e02ff */
[----:B------:R-:W-:Y:S01]  /*5960*/  SHF.R.S32.HI R51, RZ, 0x18, R70 ;  /* 0x00000018ff337819 */ /* 0x000fe20000011446 */
[----:B------:R-:W-:Y:S01]  /*5970*/  IMAD R17, R50, R48, R17 ;  /* 0x0000003032117224 */ /* 0x000fe200078e0211 */
[----:B------:R-:W-:Y:S01]  /*5980*/  I2IP.S8.S32.SAT R94, R13, R12, R94 ;  /* 0x0000000c0d5e7239 */ /* 0x000fe2000000145e */
[----:B------:R-:W-:Y:S01]  /*5990*/  IMAD R0, R47, R20, RZ ;  /* 0x000000142f007224 */ /* 0x000fe200078e02ff */
[----:B------:R-:W-:Y:S01]  /*59a0*/  SHF.R.S32.HI R50, RZ, 0x18, R69 ;  /* 0x00000018ff327819 */ /* 0x000fe20000011445 */
[-C--:B------:R-:W-:Y:S01]  /*59b0*/  IMAD R18, R53, R48.reuse, R18 ;  /* 0x0000003035127224 */ /* 0x080fe200078e0212 */
[----:B------:R-:W-:Y:S01]  /*59c0*/  SHF.R.S32.HI R58, RZ, 0x18, R58 ;  /* 0x00000018ff3a7819 */ /* 0x000fe2000001143a */
[----:B------:R-:W-:Y:S01]  /*59d0*/  IMAD.MOV.U32 R49, RZ, RZ, R71 ;  /* 0x000000ffff317224 */ /* 0x000fe200078e0047 */
[----:B------:R-:W-:Y:S01]  /*59e0*/  SHF.R.S32.HI R53, RZ, 0x18, R60 ;  /* 0x00000018ff357819 */ /* 0x000fe2000001143c */
[----:B------:R-:W-:Y:S02]  /*59f0*/  IMAD R2, R47, R21, RZ ;  /* 0x000000152f027224 */ /* 0x000fe400078e02ff */
[----:B------:R-:W-:Y:S02]  /*5a00*/  IMAD R19, R55, R48, R19 ;  /* 0x0000003037137224 */ /* 0x000fe400078e0213 */
[----:B------:R-:W-:Y:S02]  /*5a10*/  IMAD R3, R47, R22, RZ ;  /* 0x000000162f037224 */ /* 0x000fe400078e02ff */
[----:B------:R-:W-:Y:S01]  /*5a20*/  IMAD R0, R49, R48, R0 ;  /* 0x0000003031007224 */ /* 0x000fe200078e0200 */
[----:B------:R-:W-:Y:S01]  /*5a30*/  I2IP.S8.S32.SAT R95, R19, R18, RZ ;  /* 0x00000012135f7239 */ /* 0x000fe200000014ff */
[----:B------:R-:W-:Y:S01]  /*5a40*/  IMAD R23, R47, R23, RZ ;  /* 0x000000172f177224 */ /* 0x000fe200078e02ff */
[----:B------:R-:W-:Y:S01]  /*5a50*/  MOV R49, R68 ;  /* 0x0000004400317202 */ /* 0x000fe20000000f00 */
[----:B------:R-:W-:Y:S01]  /*5a60*/  IMAD R2, R51, R48, R2 ;  /* 0x0000003033027224 */ /* 0x000fe200078e0202 */
[----:B------:R-:W-:Y:S01]  /*5a70*/  I2IP.S8.S32.SAT R95, R17, R16, R95 ;  /* 0x00000010115f7239 */ /* 0x000fe2000000145f */
[C---:B------:R-:W-:Y:S01]  /*5a80*/  IMAD R20, R47.reuse, R24, RZ ;  /* 0x000000182f147224 */ /* 0x040fe200078e02ff */
[----:B------:R-:W-:Y:S01]  /*5a90*/  SHF.R.S32.HI R51, RZ, 0x18, R66 ;  /* 0x00000018ff337819 */ /* 0x000fe20000011442 */
[-C--:B------:R-:W-:Y:S01]  /*5aa0*/  IMAD R3, R50, R48.reuse, R3 ;  /* 0x0000003032037224 */ /* 0x080fe200078e0203 */
[----:B------:R-:W-:Y:S01]  /*5ab0*/  SHF.R.S32.HI R50, RZ, 0x18, R67 ;  /* 0x00000018ff327819 */ /* 0x000fe20000011443 */
[C---:B------:R-:W-:Y:S01]  /*5ac0*/  IMAD R21, R47.reuse, R25, RZ ;  /* 0x000000192f157224 */ /* 0x040fe200078e02ff */
[----:B------:R1:W-:Y:S01]  /*5ad0*/  STS.128 [R105+UR43+0x1200], R92 ;  /* 0x0012005c69007988 */ /* 0x0003e20008000c2b */
[----:B------:R-:W-:Y:S02]  /*5ae0*/  IMAD R23, R56, R48, R23 ;  /* 0x0000003038177224 */ /* 0x000fe400078e0217 */
[----:B------:R-:W-:Y:S02]  /*5af0*/  IMAD R22, R47, R26, RZ ;  /* 0x0000001a2f167224 */ /* 0x000fe400078e02ff */
[-C--:B------:R-:W-:Y:S01]  /*5b00*/  IMAD R20, R49, R48.reuse, R20 ;  /* 0x0000003031147224 */ /* 0x080fe200078e0214 */
[----:B------:R-:W-:Y:S01]  /*5b10*/  I2IP.S8.S32.SAT R115, R23, R3, RZ ;  /* 0x0000000317737239 */ /* 0x000fe200000014ff */
[C---:B------:R-:W-:Y:S01]  /*5b20*/  IMAD R27, R47.reuse, R27, RZ ;  /* 0x0000001b2f1b7224 */ /* 0x040fe200078e02ff */
[----:B------:R-:W-:Y:S01]  /*5b30*/  MOV R49, R65 ;  /* 0x0000004100317202 */ /* 0x000fe20000000f00 */
[----:B------:R-:W-:Y:S01]  /*5b40*/  IMAD R21, R50, R48, R21 ;  /* 0x0000003032157224 */ /* 0x000fe200078e0215 */
[----:B------:R-:W-:Y:S01]  /*5b50*/  I2IP.S8.S32.SAT R116, R2, R0, R115 ;  /* 0x0000000002747239 */ /* 0x000fe20000001473 */
[----:B------:R-:W-:Y:S01]  /*5b60*/  IMAD R24, R47, R28, RZ ;  /* 0x0000001c2f187224 */ /* 0x000fe200078e02ff */
[----:B------:R-:W-:Y:S01]  /*5b70*/  SHF.R.S32.HI R50, RZ, 0x18, R64 ;  /* 0x00000018ff327819 */ /* 0x000fe20000011440 */
[----:B------:R-:W-:Y:S01]  /*5b80*/  IMAD R22, R51, R48, R22 ;  /* 0x0000003033167224 */ /* 0x000fe200078e0216 */
[----:B------:R-:W-:Y:S01]  /*5b90*/  MOV R51, R62 ;  /* 0x0000003e00337202 */ /* 0x000fe20000000f00 */
[-C--:B------:R-:W-:Y:S02]  /*5ba0*/  IMAD R27, R57, R48.reuse, R27 ;  /* 0x00000030391b7224 */ /* 0x080fe400078e021b */
[----:B------:R-:W-:Y:S02]  /*5bb0*/  IMAD R25, R47, R29, RZ ;  /* 0x0000001d2f197224 */ /* 0x000fe400078e02ff */
[----:B------:R-:W-:Y:S01]  /*5bc0*/  IMAD R24, R49, R48, R24 ;  /* 0x0000003031187224 */ /* 0x000fe200078e0218 */
[----:B------:R-:W-:Y:S01]  /*5bd0*/  SHF.R.S32.HI R49, RZ, 0x18, R63 ;  /* 0x00000018ff317819 */ /* 0x000fe2000001143f */
[----:B------:R-:W-:Y:S01]  /*5be0*/  IMAD R26, R47, R30, RZ ;  /* 0x0000001e2f1a7224 */ /* 0x000fe200078e02ff */
[----:B------:R-:W-:Y:S01]  /*5bf0*/  I2IP.S8.S32.SAT R117, R27, R22, RZ ;  /* 0x000000161b757239 */ /* 0x000fe200000014ff */
[C---:B------:R-:W-:Y:S02]  /*5c00*/  IMAD R31, R47.reuse, R31, RZ ;  /* 0x0000001f2f1f7224 */ /* 0x040fe400078e02ff */
[----:B------:R-:W-:Y:S01]  /*5c10*/  IMAD R25, R50, R48, R25 ;  /* 0x0000003032197224 */ /* 0x000fe200078e0219 */
[----:B------:R-:W-:Y:S01]  /*5c20*/  SHF.R.S32.HI R50, RZ, 0x18, R61 ;  /* 0x00000018ff327819 */ /* 0x000fe2000001143d */
[----:B------:R-:W-:Y:S01]  /*5c30*/  IMAD R28, R47, R32, RZ ;  /* 0x000000202f1c7224 */ /* 0x000fe200078e02ff */
[----:B------:R-:W-:Y:S01]  /*5c40*/  I2IP.S8.S32.SAT R117, R21, R20, R117 ;  /* 0x0000001415757239 */ /* 0x000fe20000001475 */
[-C--:B------:R-:W-:Y:S02]  /*5c50*/  IMAD R26, R49, R48.reuse, R26 ;  /* 0x00000030311a7224 */ /* 0x080fe400078e021a */
[----:B------:R-:W-:Y:S02]  /*5c60*/  IMAD R29, R47, R33, RZ ;  /* 0x000000212f1d7224 */ /* 0x000fe400078e02ff */
[-C--:B------:R-:W-:Y:S02]  /*5c70*/  IMAD R31, R58, R48.reuse, R31 ;  /* 0x000000303a1f7224 */ /* 0x080fe400078e021f */
[----:B------:R-:W-:Y:S02]  /*5c80*/  IMAD R28, R51, R48, R28 ;  /* 0x00000030331c7224 */ /* 0x000fe400078e021c */
[----:B------:R-:W-:Y:S01]  /*5c90*/  IMAD R30, R47, R34, RZ ;  /* 0x000000222f1e7224 */ /* 0x000fe200078e02ff */
[----:B------:R-:W-:Y:S01]  /*5ca0*/  I2IP.S8.S32.SAT R114, R31, R26, RZ ;  /* 0x0000001a1f727239 */ /* 0x000fe200000014ff */
[----:B------:R-:W-:Y:S02]  /*5cb0*/  IMAD R29, R50, R48, R29 ;  /* 0x00000030321d7224 */ /* 0x000fe400078e021d */
[----:B------:R-:W-:Y:S01]  /*5cc0*/  IMAD R35, R47, R35, RZ ;  /* 0x000000232f237224 */ /* 0x000fe200078e02ff */
[----:B------:R-:W-:Y:S01]  /*5cd0*/  I2IP.S8.S32.SAT R118, R25, R24, R114 ;  /* 0x0000001819767239 */ /* 0x000fe20000001472 */
[-C--:B------:R-:W-:Y:S01]  /*5ce0*/  IMAD R30, R53, R48.reuse, R30 ;  /* 0x00000030351e7224 */ /* 0x080fe200078e021e */
[----:B------:R-:W-:Y:S01]  /*5cf0*/  IADD3 R114, PT, PT, R44, 0x1, RZ ;  /* 0x000000012c727810 */ /* 0x000fe20007ffe0ff */
[----:B------:R-:W-:Y:S05]  /*5d00*/  IMAD R35, R59, R48, R35 ;  /* 0x000000303b237224 */ /* 0x000fea00078e0223 */
[----:B------:R-:W-:Y:S04]  /*5d10*/  I2IP.S8.S32.SAT R120, R35, R30, RZ ;  /* 0x0000001e23787239 */ /* 0x000fe800000014ff */
[----:B------:R-:W-:Y:S05]  /*5d20*/  I2IP.S8.S32.SAT R119, R29, R28, R120 ;  /* 0x0000001c1d777239 */ /* 0x000fea0000001478 */
[----:B------:R1:W-:Y:S01]  /*5d30*/  STS.128 [R104+0x1010], R116 ;  /* 0x0010107468007388 */ /* 0x0003e20000000c00 */
[----:B------:R-:W-:Y:S01]  /*5d40*/  @!PT LDS RZ, [RZ] ;  /* 0x00000000fffff984 */ /* 0x000fe20000000800 */
[----:B------:R-:W-:Y:S01]  /*5d50*/  @!PT LDS RZ, [RZ] ;  /* 0x00000000fffff984 */ /* 0x000fe20000000800 */
[----:B------:R-:W-:Y:S01]  /*5d60*/  @!PT LDS RZ, [RZ] ;  /* 0x00000000fffff984 */ /* 0x000fe20000000800 */
[----:B------:R-:W-:Y:S01]  /*5d70*/  @!PT LDS RZ, [RZ] ;  /* 0x00000000fffff984 */ /* 0x000fe20000000800 */
[----:B------:R3:W-:Y:S07]  /*5d80*/  MEMBAR.ALL.CTA ;  /* 0x0000000000007992 */ /* 0x0007ee0000008000 */
[----:B---3--:R-:W3:Y:S02]  /*5d90*/  FENCE.VIEW.ASYNC.S ;  /* 0x00000000000073c6 */ /* 0x008ee40000000000 */
[----:B---3--:R-:W-:Y:S06]  /*5da0*/  BAR.SYNC.DEFER_BLOCKING 0x1, 0x80 ;  /* 0x0042000000007b1d */ /* 0x008fec0000010000 */
[----:B------:R-:W-:Y:S05]  /*5db0*/  @P0 BRA `(.L_x_91) ;  /* 0x0000000000340947 */ /* 0x000fea0003800000 */
[----:B------:R-:W-:Y:S01]  /*5dc0*/  UIADD3 UR12, UPT, UPT, UR43, 0x1200, URZ ;  /* 0x000012002b0c7890 */ /* 0x000fe2000fffe0ff */
[----:B------:R-:W-:Y:S01]  /*5dd0*/  R2UR UR9, R97 ;  /* 0x00000000610972ca */ /* 0x000fe200000e0000 */
[----:B------:R-:W-:Y:S01]  /*5de0*/  UIADD3 UR10, UP0, UPT, UR46, 0x680, URZ ;  /* 0x000006802e0a7890 */ /* 0x000fe2000ff1e0ff */
[----:B------:R-:W-:Y:S01]  /*5df0*/  R2UR UR8, R99 ;  /* 0x00000000630872ca */ /* 0x000fe200000e0000 */
[----:B------:R-:W-:Y:S02]  /*5e00*/  UMOV UR7, UR36 ;  /* 0x0000002400077c82 */ /* 0x000fe40008000000 */
[----:B------:R-:W-:Y:S01]  /*5e10*/  IMAD.U32 R111, RZ, RZ, UR12 ;  /* 0x0000000cff6f7e24 */ /* 0x000fe2000f8e00ff */
[----:B------:R-:W-:Y:S04]  /*5e20*/  UIADD3.X UR11, UPT, UPT, URZ, UR47, URZ, UP0, !UPT ;  /* 0x0000002fff0b7290 */ /* 0x000fe800087fe4ff */
[----:B------:R-:W-:Y:S03]  /*5e30*/  R2UR UR4, R111 ;  /* 0x000000006f0472ca */ /* 0x000fe600000e0000 */
[----:B------:R-:W-:Y:S02]  /*5e40*/  USHF.L.U32 UR5, UR9, 0x6, URZ ;  /* 0x0000000609057899 */ /* 0x000fe400080006ff */
[----:B------:R-:W-:Y:S09]  /*5e50*/  USHF.L.U32 UR6, UR8, 0x6, URZ ;  /* 0x0000000608067899 */ /* 0x000ff200080006ff */
[----:B------:R3:W-:Y:S01]  /*5e60*/  UTMASTG.3D [UR4], [UR10] ;  /* 0x000000040a0073b5 */ /* 0x0007e20008010000 */
[----:B------:R0:W-:Y:S01]  /*5e70*/  UTMACMDFLUSH ;  /* 0x00000000000079b7 */ /* 0x0001e20000000000 */
[----:B---3--:R-:W-:Y:S04]  /*5e80*/  DEPBAR.LE SB0, 0x0 ;  /* 0x000080000000791a */ /* 0x008fe80000000000 */
.L_x_91:
[----:B------:R-:W-:Y:S05]  /*5e90*/  BSYNC.RECONVERGENT B0 ;  /* 0x0000000000007941 */ /* 0x000fea0003800200 */
.L_x_90:
[----:B------:R-:W-:Y:S01]  /*5ea0*/  BAR.SYNC.DEFER_BLOCKING 0x1, 0x80 ;  /* 0x0042000000007b1d */ /* 0x000fe20000010000 */
[----:B------:R-:W-:Y:S01]  /*5eb0*/  ISETP.NE.AND P2, PT, R112, RZ, PT ;  /* 0x000000ff7000720c */ /* 0x000fe20003f45270 */
[----:B------:R-:W-:Y:S01]  /*5ec0*/  IMAD.IADD R97, R43, 0x1, R81 ;  /* 0x000000012b617824 */ /* 0x000fe200078e0251 */
[----:B------:R-:W-:Y:S01]  /*5ed0*/  ISETP.NE.AND P0, PT, R113, 0x2, PT ;  /* 0x000000027100780c */ /* 0x000fe20003f05270 */
[----:B------:R-:W-:Y:S01]  /*5ee0*/  IMAD.IADD R99, R45, 0x1, R96 ;  /* 0x000000012d637824 */ /* 0x000fe200078e0260 */
[----:B------:R-:W-:Y:S02]  /*5ef0*/  ISETP.NE.AND P1, PT, R114, 0x4, PT ;  /* 0x000000047200780c */ /* 0x000fe40003f25270 */
[----:B------:R-:W-:Y:S02]  /*5f00*/  SEL R0, RZ, 0x1, P0 ;  /* 0x00000001ff007807 */ /* 0x000fe40000000000 */
[----:B------:R-:W-:Y:S02]  /*5f10*/  SEL R3, RZ, 0x1, P1 ;  /* 0x00000001ff037807 */ /* 0x000fe40000800000 */
[----:B------:R-:W-:Y:S02]  /*5f20*/  LOP3.LUT R109, R109, R0, RZ, 0x3c, !PT ;  /* 0x000000006d6d7212 */ /* 0x000fe400078e3cff */
[----:B------:R-:W-:Y:S02]  /*5f30*/  LOP3.LUT R110, R110, R3, RZ, 0x3c, !PT ;  /* 0x000000036e6e7212 */ /* 0x000fe400078e3cff */
[----:B------:R-:W-:Y:S02]  /*5f40*/  @P2 R2UR UR36, R107 ;  /* 0x000000006b2422ca */ /* 0x000fe400000e0000 */
[----:B------:R-:W-:Y:S02]  /*5f50*/  SEL R113, R113, RZ, P0 ;  /* 0x000000ff71717207 */ /* 0x000fe40000000000 */
[----:B------:R-:W-:Y:S01]  /*5f60*/  SEL R44, R114, RZ, P1 ;  /* 0x000000ff722c7207 */ /* 0x000fe20000800000 */
[----:B------:R-:W-:Y:S10]  /*5f70*/  @P2 BRA `(.L_x_92) ;  /* 0xffffffe400682947 */ /* 0x000ff4000383ffff */
[----:B------:R-:W-:Y:S05]  /*5f80*/  EXIT ;  /* 0x000000000000794d */ /* 0x000fea0003800000 */
.L_x_19:
[----:B--2---:R2:W1:Y:S02]  /*5f90*/  SYNCS.PHASECHK.TRANS64.TRYWAIT P0, [R3+URZ+0xb0], R2 ;  /* 0x0000b002030075a7 */ /* 0x00446400080011ff */
[----:B-1----:R-:W-:Y:S05]  /*5fa0*/  @!P0 NANOSLEEP.SYNCS 0x989680 ;  /* 0x009896800000895d */ /* 0x002fea0003900000 */
[----:B------:R-:W1:Y:S02]  /*5fb0*/  @!P0 SYNCS.PHASECHK.TRANS64 P0, [R3+URZ+0xb0], R2 ;  /* 0x0000b002030085a7 */ /* 0x000e6400080010ff */
[----:B-1----:R-:W-:Y:S05]  /*5fc0*/  @!P0 BRA `(.L_x_19) ;  /* 0xfffffffc00f08947 */ /* 0x002fea000383ffff */
[----:B------:R-:W-:Y:S05]  /*5fd0*/  BRA `(.L_x_93) ;  /* 0xffffffb400587947 */ /* 0x000fea000383ffff */
.L_x_22:
[----:B-1----:R-:W-:-:S07]  /*5fe0*/  MOV R2, UR33 ;  /* 0x0000002100027c02 */ /* 0x002fce0008000f00 */
.L_x_94:
[----:B-1----:R1:W2:Y:S02]  /*5ff0*/  SYNCS.PHASECHK.TRANS64.TRYWAIT P0, [R2+URZ+0x10], R5 ;  /* 0x00001005020075a7 */ /* 0x0022a400080011ff */
[----:B--2---:R-:W-:Y:S05]  /*6000*/  @!P0 NANOSLEEP.SYNCS 0x989680 ;  /* 0x009896800000895d */ /* 0x004fea0003900000 */
[----:B------:R-:W2:Y:S02]  /*6010*/  @!P0 SYNCS.PHASECHK.TRANS64 P0, [R2+URZ+0x10], R5 ;  /* 0x00001005020085a7 */ /* 0x000ea400080010ff */
[----:B--2---:R-:W-:Y:S05]  /*6020*/  @!P0 BRA `(.L_x_94) ;  /* 0xfffffffc00f08947 */ /* 0x004fea000383ffff */
[----:B------:R-:W-:Y:S05]  /*6030*/  BRA `(.L_x_21) ;  /* 0xffffffb400a87947 */ /* 0x000fea000383ffff */
.L_x_28:
[----:B-1----:R-:W-:-:S07]  /*6040*/  MOV R2, UR17 ;  /* 0x0000001100027c02 */ /* 0x002fce0008000f00 */
.L_x_95:
[----:B-1----:R1:W2:Y:S02]  /*6050*/  SYNCS.PHASECHK.TRANS64.TRYWAIT P0, [R2+URZ+0x10], R5 ;  /* 0x00001005020075a7 */ /* 0x0022a400080011ff */
[----:B--2---:R-:W-:Y:S05]  /*6060*/  @!P0 NANOSLEEP.SYNCS 0x989680 ;  /* 0x009896800000895d */ /* 0x004fea0003900000 */
[----:B------:R-:W2:Y:S02]  /*6070*/  @!P0 SYNCS.PHASECHK.TRANS64 P0, [R2+URZ+0x10], R5 ;  /* 0x00001005020085a7 */ /* 0x000ea400080010ff */
[----:B--2---:R-:W-:Y:S05]  /*6080*/  @!P0 BRA `(.L_x_95) ;  /* 0xfffffffc00f08947 */ /* 0x004fea000383ffff */
[----:B------:R-:W-:Y:S05]  /*6090*/  BRA `(.L_x_27) ;  /* 0xffffffb8004c7947 */ /* 0x000fea000383ffff */
.L_x_32:
[----:B-1----:R1:W2:Y:S02]  /*60a0*/  SYNCS.PHASECHK.TRANS64.TRYWAIT P0, [R2+URZ+0x40], R3 ;  /* 0x00004003020075a7 */ /* 0x0022a400080011ff */
[----:B--2---:R-:W-:Y:S05]  /*60b0*/  @!P0 NANOSLEEP.SYNCS 0x989680 ;  /* 0x009896800000895d */ /* 0x004fea0003900000 */
[----:B------:R-:W2:Y:S02]  /*60c0*/  @!P0 SYNCS.PHASECHK.TRANS64 P0, [R2+URZ+0x40], R3 ;  /* 0x00004003020085a7 */ /* 0x000ea400080010ff */
[----:B--2---:R-:W-:Y:S05]  /*60d0*/  @!P0 BRA `(.L_x_32) ;  /* 0xfffffffc00f08947 */ /* 0x004fea000383ffff */
[----:B------:R-:W-:Y:S05]  /*60e0*/  BRA `(.L_x_96) ;  /* 0xffffffb800d87947 */ /* 0x000fea000383ffff */
.L_x_36:
[----:B----4-:R-:W-:-:S07]  /*60f0*/  MOV R0, UR4 ;  /* 0x0000000400007c02 */ /* 0x010fce0008000f00 */
.L_x_97:
[----:B-1----:R1:W2:Y:S02]  /*6100*/  SYNCS.PHASECHK.TRANS64.TRYWAIT P0, [R0+URZ], R3 ;  /* 0x00000003000075a7 */ /* 0x0022a400080011ff */
[----:B--2---:R-:W-:Y:S05]  /*6110*/  @!P0 NANOSLEEP.SYNCS 0x989680 ;  /* 0x009896800000895d */ /* 0x004fea0003900000 */
[----:B------:R-:W2:Y:S02]  /*6120*/  @!P0 SYNCS.PHASECHK.TRANS64 P0, [R0+URZ], R3 ;  /* 0x00000003000085a7 */ /* 0x000ea400080010ff */
[----:B--2---:R-:W-:Y:S05]  /*6130*/  @!P0 BRA `(.L_x_97) ;  /* 0xfffffffc00f08947 */ /* 0x004fea000383ffff */
[----:B------:R-:W-:Y:S05]  /*6140*/  BRA `(.L_x_98) ;  /* 0xffffffc000487947 */ /* 0x000fea000383ffff */
.L_x_39:
[----:B-1----:R1:W2:Y:S02]  /*6150*/  SYNCS.PHASECHK.TRANS64.TRYWAIT P0, [R0+URZ+0xa0], R5 ;  /* 0x0000a005000075a7 */ /* 0x0022a400080011ff */
[----:B--2---:R-:W-:Y:S05]  /*6160*/  @!P0 NANOSLEEP.SYNCS 0x989680 ;  /* 0x009896800000895d */ /* 0x004fea0003900000 */
[----:B------:R-:W2:Y:S02]  /*6170*/  @!P0 SYNCS.PHASECHK.TRANS64 P0, [R0+URZ+0xa0], R5 ;  /* 0x0000a005000085a7 */ /* 0x000ea400080010ff */
[----:B--2---:R-:W-:Y:S05]  /*6180*/  @!P0 BRA `(.L_x_39) ;  /* 0xfffffffc00f08947 */ /* 0x004fea000383ffff */
[----:B------:R-:W-:Y:S05]  /*6190*/  BRA `(.L_x_99) ;  /* 0xffffffc000a47947 */ /* 0x000fea000383ffff */
.L_x_40:
[----:B------:R-:W-:-:S07]  /*61a0*/  MOV R0, UR5 ;  /* 0x0000000500007c02 */ /* 0x000fce0008000f00 */
.L_x_100:
[----:B-1----:R1:W2:Y:S02]  /*61b0*/  SYNCS.PHASECHK.TRANS64.TRYWAIT P0, [R0+URZ+0x50], R5 ;  /* 0x00005005000075a7 */ /* 0x0022a400080011ff */
[----:B--2---:R-:W-:Y:S05]  /*61c0*/  @!P0 NANOSLEEP.SYNCS 0x989680 ;  /* 0x009896800000895d */ /* 0x004fea0003900000 */
[----:B------:R-:W2:Y:S02]  /*61d0*/  @!P0 SYNCS.PHASECHK.TRANS64 P0, [R0+URZ+0x50], R5 ;  /* 0x00005005000085a7 */ /* 0x000ea400080010ff */
[----:B--2---:R-:W-:Y:S05]  /*61e0*/  @!P0 BRA `(.L_x_100) ;  /* 0xfffffffc00f08947 */ /* 0x004fea000383ffff */
[----:B------:R-:W-:Y:S05]  /*61f0*/  BRA `(.L_x_101) ;  /* 0xffffffc000b47947 */ /* 0x000fea000383ffff */
.L_x_41:
[----:B-1----:R1:W2:Y:S02]  /*6200*/  SYNCS.PHASECHK.TRANS64.TRYWAIT P1, [R0+URZ+0x40], R5 ;  /* 0x00004005000075a7 */ /* 0x0022a400080211ff */
[----:B--2---:R-:W-:Y:S05]  /*6210*/  @!P1 NANOSLEEP.SYNCS 0x989680 ;  /* 0x009896800000995d */ /* 0x004fea0003900000 */
[----:B------:R-:W2:Y:S02]  /*6220*/  @!P1 SYNCS.PHASECHK.TRANS64 P1, [R0+URZ+0x40], R5 ;  /* 0x00004005000095a7 */ /* 0x000ea400080210ff */
[----:B--2---:R-:W-:Y:S05]  /*6230*/  @!P1 BRA `(.L_x_41) ;  /* 0xfffffffc00f09947 */ /* 0x004fea000383ffff */
[----:B------:R-:W-:Y:S05]  /*6240*/  BRA `(.L_x_102) ;  /* 0xffffffc000e47947 */ /* 0x000fea000383ffff */
.L_x_44:
[----:B------:R-:W-:-:S07]  /*6250*/  MOV R0, UR5 ;  /* 0x0000000500007c02 */ /* 0x000fce0008000f00 */
.L_x_103:
[----:B-1----:R1:W2:Y:S02]  /*6260*/  SYNCS.PHASECHK.TRANS64.TRYWAIT P0, [R0+URZ+0x50], R3 ;  /* 0x00005003000075a7 */ /* 0x0022a400080011ff */
[----:B--2---:R-:W-:Y:S05]  /*6270*/  @!P0 NANOSLEEP.SYNCS 0x989680 ;  /* 0x009896800000895d */ /* 0x004fea0003900000 */
[----:B------:R-:W2:Y:S02]  /*6280*/  @!P0 SYNCS.PHASECHK.TRANS64 P0, [R0+URZ+0x50], R3 ;  /* 0x00005003000085a7 */ /* 0x000ea400080010ff */
[----:B--2---:R-:W-:Y:S05]  /*6290*/  @!P0 BRA `(.L_x_103) ;  /* 0xfffffffc00f08947 */ /* 0x004fea000383ffff */
[----:B------:R-:W-:Y:S05]  /*62a0*/  BRA `(.L_x_43) ;  /* 0xffffffc400387947 */ /* 0x000fea000383ffff */
.L_x_51:
[----:B-1----:R1:W2:Y:S02]  /*62b0*/  SYNCS.PHASECHK.TRANS64.TRYWAIT P1, [R0+URZ+0x40], R5 ;  /* 0x00004005000075a7 */ /* 0x0022a400080211ff */
[----:B--2---:R-:W-:Y:S05]  /*62c0*/  @!P1 NANOSLEEP.SYNCS 0x989680 ;  /* 0x009896800000995d */ /* 0x004fea0003900000 */
[----:B------:R-:W2:Y:S02]  /*62d0*/  @!P1 SYNCS.PHASECHK.TRANS64 P1, [R0+URZ+0x40], R5 ;  /* 0x00004005000095a7 */ /* 0x000ea400080210ff */
[----:B--2---:R-:W-:Y:S05]  /*62e0*/  @!P1 BRA `(.L_x_51) ;  /* 0xfffffffc00f09947 */ /* 0x004fea000383ffff */
[----:B------:R-:W-:Y:S05]  /*62f0*/  BRA `(.L_x_104) ;  /* 0xffffffc800987947 */ /* 0x000fea000383ffff */
.L_x_52:
[----:B------:R-:W-:-:S07]  /*6300*/  MOV R3, UR8 ;  /* 0x0000000800037c02 */ /* 0x000fce0008000f00 */
.L_x_105:
[----:B-1----:R1:W2:Y:S02]  /*6310*/  SYNCS.PHASECHK.TRANS64.TRYWAIT P0, [R3+URZ+0x80], R0 ;  /* 0x00008000030075a7 */ /* 0x0022a400080011ff */
[----:B--2---:R-:W-:Y:S05]  /*6320*/  @!P0 NANOSLEEP.SYNCS 0x989680 ;  /* 0x009896800000895d */ /* 0x004fea0003900000 */
[----:B------:R-:W2:Y:S02]  /*6330*/  @!P0 SYNCS.PHASECHK.TRANS64 P0, [R3+URZ+0x80], R0 ;  /* 0x00008000030085a7 */ /* 0x000ea400080010ff */
[----:B--2---:R-:W-:Y:S05]  /*6340*/  @!P0 BRA `(.L_x_105) ;  /* 0xfffffffc00f08947 */ /* 0x004fea000383ffff */
[----:B------:R-:W-:Y:S05]  /*6350*/  BRA `(.L_x_106) ;  /* 0xffffffc800e87947 */ /* 0x000fea000383ffff */
.L_x_55:
[----:B------:R-:W-:Y:S07]  /*6360*/  MOV R0, UR7 ;  /* 0x0000000700007c02 */ /* 0x000fee0008000f00 */
.L_x_107:
[----:B-1----:R1:W2:Y:S02]  /*6370*/  SYNCS.PHASECHK.TRANS64.TRYWAIT P0, [R0+URZ], R3 ;  /* 0x00000003000075a7 */ /* 0x0022a400080011ff */
[----:B--2---:R-:W-:Y:S05]  /*6380*/  @!P0 NANOSLEEP.SYNCS 0x989680 ;  /* 0x009896800000895d */ /* 0x004fea0003900000 */
[----:B------:R-:W2:Y:S02]  /*6390*/  @!P0 SYNCS.PHASECHK.TRANS64 P0, [R0+URZ], R3 ;  /* 0x00000003000085a7 */ /* 0x000ea400080010ff */
[----:B--2---:R-:W-:Y:S05]  /*63a0*/  @!P0 BRA `(.L_x_107) ;  /* 0xfffffffc00f08947 */ /* 0x004fea000383ffff */
[----:B------:R-:W-:Y:S05]  /*63b0*/  BRA `(.L_x_54) ;  /* 0xffffffcc00047947 */ /* 0x000fea000383ffff */
.L_x_58:
[----:B------:R-:W-:-:S07]  /*63c0*/  MOV R0, UR5 ;  /* 0x0000000500007c02 */ /* 0x000fce0008000f00 */
.L_x_108:
[----:B--2---:R2:W3:Y:S02]  /*63d0*/  SYNCS.PHASECHK.TRANS64.TRYWAIT P0, [R0+URZ], R3 ;  /* 0x00000003000075a7 */ /* 0x0044e400080011ff */
[----:B---3--:R-:W-:Y:S05]  /*63e0*/  @!P0 NANOSLEEP.SYNCS 0x989680 ;  /* 0x009896800000895d */ /* 0x008fea0003900000 */
[----:B------:R-:W3:Y:S02]  /*63f0*/  @!P0 SYNCS.PHASECHK.TRANS64 P0, [R0+URZ], R3 ;  /* 0x00000003000085a7 */ /* 0x000ee400080010ff */
[----:B---3--:R-:W-:Y:S05]  /*6400*/  @!P0 BRA `(.L_x_108) ;  /* 0xfffffffc00f08947 */ /* 0x008fea000383ffff */
[----:B------:R-:W-:Y:S05]  /*6410*/  BRA `(.L_x_109) ;  /* 0xffffffcc00b87947 */ /* 0x000fea000383ffff */
.L_x_59:
[----:B------:R-:W-:-:S07]  /*6420*/  MOV R0, UR5 ;  /* 0x0000000500007c02 */ /* 0x000fce0008000f00 */
.L_x_110:
[----:B-1----:R1:W2:Y:S02]  /*6430*/  SYNCS.PHASECHK.TRANS64.TRYWAIT P0, [R0+URZ], R3 ;  /* 0x00000003000075a7 */ /* 0x0022a400080011ff */
[----:B--2---:R-:W-:Y:S05]  /*6440*/  @!P0 NANOSLEEP.SYNCS 0x989680 ;  /* 0x009896800000895d */ /* 0x004fea0003900000 */
[----:B------:R-:W2:Y:S02]  /*6450*/  @!P0 SYNCS.PHASECHK.TRANS64 P0, [R0+URZ], R3 ;  /* 0x00000003000085a7 */ /* 0x000ea400080010ff */
[----:B--2---:R-:W-:Y:S05]  /*6460*/  @!P0 BRA `(.L_x_110) ;  /* 0xfffffffc00f08947 */ /* 0x004fea000383ffff */
[----:B------:R-:W-:Y:S05]  /*6470*/  BRA `(.L_x_111) ;  /* 0xffffffcc00c47947 */ /* 0x000fea000383ffff */
.L_x_60:
[----:B------:R-:W-:-:S07]  /*6480*/  MOV R0, UR5 ;  /* 0x0000000500007c02 */ /* 0x000fce0008000f00 */
.L_x_112:
[----:B-1----:R1:W2:Y:S02]  /*6490*/  SYNCS.PHASECHK.TRANS64.TRYWAIT P0, [R0+URZ], R3 ;  /* 0x00000003000075a7 */ /* 0x0022a400080011ff */
[----:B--2---:R-:W-:Y:S05]  /*64a0*/  @!P0 NANOSLEEP.SYNCS 0x989680 ;  /* 0x009896800000895d */ /* 0x004fea0003900000 */
[----:B------:R-:W2:Y:S02]  /*64b0*/  @!P0 SYNCS.PHASECHK.TRANS64 P0, [R0+URZ], R3 ;  /* 0x00000003000085a7 */ /* 0x000ea400080010ff */
[----:B--2---:R-:W-:Y:S05]  /*64c0*/  @!P0 BRA `(.L_x_112) ;  /* 0xfffffffc00f08947 */ /* 0x004fea000383ffff */
[----:B------:R-:W-:Y:S05]  /*64d0*/  BRA `(.L_x_113) ;  /* 0xffffffcc00d07947 */ /* 0x000fea000383ffff */
.L_x_61:
[----:B------:R-:W-:-:S07]  /*64e0*/  MOV R0, UR7 ;  /* 0x0000000700007c02 */ /* 0x000fce0008000f00 */
.L_x_114:
[----:B-1----:R1:W2:Y:S02]  /*64f0*/  SYNCS.PHASECHK.TRANS64.TRYWAIT P0, [R0+URZ], R3 ;  /* 0x00000003000075a7 */ /* 0x0022a400080011ff */
[----:B--2---:R-:W-:Y:S05]  /*6500*/  @!P0 NANOSLEEP.SYNCS 0x989680 ;  /* 0x009896800000895d */ /* 0x004fea0003900000 */
[----:B------:R-:W2:Y:S02]  /*6510*/  @!P0 SYNCS.PHASECHK.TRANS64 P0, [R0+URZ], R3 ;  /* 0x00000003000085a7 */ /* 0x000ea400080010ff */
[----:B--2---:R-:W-:Y:S05]  /*6520*/  @!P0 BRA `(.L_x_114) ;  /* 0xfffffffc00f08947 */ /* 0x004fea000383ffff */
[----:B------:R-:W-:Y:S05]  /*6530*/  BRA `(.L_x_115) ;  /* 0xffffffcc00dc7947 */ /* 0x000fea000383ffff */
.L_x_66:
[----:B---3--:R3:W1:Y:S02]  /*6540*/  SYNCS.PHASECHK.TRANS64.TRYWAIT P0, [R0+URZ+0x40], R3 ;  /* 0x00004003000075a7 */ /* 0x00866400080011ff */
[----:B-1----:R-:W-:Y:S05]  /*6550*/  @!P0 NANOSLEEP.SYNCS 0x989680 ;  /* 0x009896800000895d */ /* 0x002fea0003900000 */
[----:B------:R-:W1:Y:S02]  /*6560*/  @!P0 SYNCS.PHASECHK.TRANS64 P0, [R0+URZ+0x40], R3 ;  /* 0x00004003000085a7 */ /* 0x000e6400080010ff */
[----:B-1----:R-:W-:Y:S05]  /*6570*/  @!P0 BRA `(.L_x_66) ;  /* 0xfffffffc00f08947 */ /* 0x002fea000383ffff */
[----:B------:R-:W-:Y:S05]  /*6580*/  BRA `(.L_x_116) ;  /* 0xffffffd000d87947 */ /* 0x000fea000383ffff */
.L_x_69:
[----:B------:R-:W-:Y:S07]  /*6590*/  MOV R0, UR6 ;  /* 0x0000000600007c02 */ /* 0x000fee0008000f00 */
.L_x_117:
[----:B-1----:R1:W3:Y:S02]  /*65a0*/  SYNCS.PHASECHK.TRANS64.TRYWAIT P0, [R0+URZ+0x38], R3 ;  /* 0x00003803000075a7 */ /* 0x0022e400080011ff */
[----:B---3--:R-:W-:Y:S05]  /*65b0*/  @!P0 NANOSLEEP.SYNCS 0x989680 ;  /* 0x009896800000895d */ /* 0x008fea0003900000 */
[----:B------:R-:W3:Y:S02]  /*65c0*/  @!P0 SYNCS.PHASECHK.TRANS64 P0, [R0+URZ+0x38], R3 ;  /* 0x00003803000085a7 */ /* 0x000ee400080010ff */
[----:B---3--:R-:W-:Y:S05]  /*65d0*/  @!P0 BRA `(.L_x_117) ;  /* 0xfffffffc00f08947 */ /* 0x008fea000383ffff */
[----:B------:R-:W-:Y:S05]  /*65e0*/  BRA `(.L_x_68) ;  /* 0xffffffd400c47947 */ /* 0x000fea000383ffff */
.L_x_72:
[----:B------:R-:W-:Y:S07]  /*65f0*/  MOV R3, UR6 ;  /* 0x0000000600037c02 */ /* 0x000fee0008000f00 */
.L_x_118:
[----:B-1----:R1:W2:Y:S02]  /*6600*/  SYNCS.PHASECHK.TRANS64.TRYWAIT P2, [R3+URZ+0x28], R26 ;  /* 0x0000281a030075a7 */ /* 0x0022a400080411ff */
[----:B--2---:R-:W-:Y:S05]  /*6610*/  @!P2 NANOSLEEP.SYNCS 0x989680 ;  /* 0x009896800000a95d */ /* 0x004fea0003900000 */
[----:B------:R-:W2:Y:S02]  /*6620*/  @!P2 SYNCS.PHASECHK.TRANS64 P2, [R3+URZ+0x28], R26 ;  /* 0x0000281a0300a5a7 */ /* 0x000ea400080410ff */
[----:B--2---:R-:W-:Y:S05]  /*6630*/  @!P2 BRA `(.L_x_118) ;  /* 0xfffffffc00f0a947 */ /* 0x004fea000383ffff */
[----:B------:R-:W-:Y:S05]  /*6640*/  BRA `(.L_x_119) ;  /* 0xffffffd800587947 */ /* 0x000fea000383ffff */
.L_x_75:
[----:B--2---:R2:W1:Y:S02]  /*6650*/  SYNCS.PHASECHK.TRANS64.TRYWAIT P0, [R0+URZ+0x40], R3 ;  /* 0x00004003000075a7 */ /* 0x00446400080011ff */
[----:B-1----:R-:W-:Y:S05]  /*6660*/  @!P0 NANOSLEEP.SYNCS 0x989680 ;  /* 0x009896800000895d */ /* 0x002fea0003900000 */
[----:B------:R-:W1:Y:S02]  /*6670*/  @!P0 SYNCS.PHASECHK.TRANS64 P0, [R0+URZ+0x40], R3 ;  /* 0x00004003000085a7 */ /* 0x000e6400080010ff */
[----:B-1----:R-:W-:Y:S05]  /*6680*/  @!P0 BRA `(.L_x_75) ;  /* 0xfffffffc00f08947 */ /* 0x002fea000383ffff */
[----:B------:R-:W-:Y:S05]  /*6690*/  BRA `(.L_x_120) ;  /* 0xffffffdc00b47947 */ /* 0x000fea000383ffff */
.L_x_86:
[----:B-1----:R-:W-:Y:S04]  /*66a0*/  MOV R0, UR43 ;  /* 0x0000002b00007c02 */ /* 0x002fe80008000f00 */
[----:B------:R1:W2:Y:S03]  /*66b0*/  SYNCS.PHASECHK.TRANS64.TRYWAIT P1, [R0+URZ+0x20], R3 ;  /* 0x00002003000075a7 */ /* 0x0002a600080211ff */
[----:B--2---:R-:W-:Y:S05]  /*66c0*/  @!P1 NANOSLEEP.SYNCS 0x989680 ;  /* 0x009896800000995d */ /* 0x004fea0003900000 */
[----:B------:R-:W2:Y:S02]  /*66d0*/  @!P1 SYNCS.PHASECHK.TRANS64 P1, [R0+URZ+0x20], R3 ;  /* 0x00002003000095a7 */ /* 0x000ea400080210ff */
[----:B--2---:R-:W-:Y:S05]  /*66e0*/  @!P1 BRA `(.L_x_86) ;  /* 0xfffffffc00ec9947 */ /* 0x004fea000383ffff */
[----:B------:R-:W-:Y:S05]  /*66f0*/  BRA `(.L_x_85) ;  /* 0xffffffe800a87947 */ /* 0x000fea000383ffff */
.L_x_88:
[----:B-1----:R1:W4:Y:S02]  /*6700*/  SYNCS.PHASECHK.TRANS64.TRYWAIT P1, [R92+URZ+0x60], R7 ;  /* 0x000060075c0075a7 */ /* 0x00232400080211ff */
[----:B----4-:R-:W-:Y:S05]  /*6710*/  @!P1 NANOSLEEP.SYNCS 0x989680 ;  /* 0x009896800000995d */ /* 0x010fea0003900000 */
[----:B------:R-:W4:Y:S02]  /*6720*/  @!P1 SYNCS.PHASECHK.TRANS64 P1, [R92+URZ+0x60], R7 ;  /* 0x000060075c0095a7 */ /* 0x000f2400080210ff */
[----:B----4-:R-:W-:Y:S05]  /*6730*/  @!P1 BRA `(.L_x_88) ;  /* 0xfffffffc00f09947 */ /* 0x010fea000383ffff */
[----:B------:R-:W-:Y:S05]  /*6740*/  BRA `(.L_x_87) ;  /* 0xffffffe800e47947 */ /* 0x000fea000383ffff */
        .weak           $__internal_0_$__cuda_sm10x_tcgen05_guardrail_trap_col_being_dealloced_not_returned_by_alloc
        .type           $__internal_0_$__cuda_sm10x_tcgen05_guardrail_trap_col_being_dealloced_not_returned_by_alloc,@function
        .size           $__internal_0_$__cuda_sm10x_tcgen05_guardrail_trap_col_being_dealloced_not_returned_by_alloc,($__internal_1_$__cuda_sm10x_tcgen05_guardrail_trap_phase_invalid_during_alloc - $__internal_0_$__cuda_sm10x_tcgen05_guardrail_trap_col_being_dealloced_not_returned_by_alloc)
$__internal_0_$__cuda_sm10x_tcgen05_guardrail_trap_col_being_dealloced_not_returned_by_alloc:
[----:B------:R-:W-:Y:S05]  /*6750*/  BPT.TRAP 0x1 ;  /* 0x000000040000795c */ /* 0x000fea0000300000 */
[----:B------:R-:W-:-:S04]  /*6760*/  HFMA2 R3, -RZ, RZ, 0, 0 ;  /* 0x00000000ff037431 */ /* 0x000fc800000001ff */
[----:B------:R-:W-:Y:S05]  /*6770*/  RET.REL.NODEC R2 `(_ZN7cutlass13device_kernelINS_4gemm6kernel13GemmUniversalIN4cute5tupleIJiiiiEEENS1_10collective13CollectiveMmaINS1_35MainloopSm100TmaUmmaWarpSpecializedILi2ELi2ELi4ENS5_IJNS4_1CILi1EEESB_SB_EEEEENS5_IJNSA_ILi64EEESE_SE_EEEaNS5_IJlSB_lEEEaSG_NS4_8TiledMMAINS4_8MMA_AtomIJNS4_15SM100_MMA_S8_SSIaaiLi64ELi64ELNS4_4UMMA5MajorE0ELSL_0ELNSK_8SaturateE0EEEEEENS4_6LayoutISC_NS5_IJNSA_ILi0EEESQ_SQ_EEEEENS5_IJNS4_10UnderscoreEST_ST_EEEEENS4_13SM90_TMA_LOADENS4_14ComposedLayoutINS4_7SwizzleILi2ELi4ELi3EEENS4_18smem_ptr_flag_bitsILi8EEENSP_INS5_IJNSA_ILi8EEESE_EEENS5_IJSE_SB_EEEEEEEvNS4_8identityESW_S16_vS17_EENS_8epilogue10collective18CollectiveEpilogueINS19_23Sm100TmaWarpSpecializedILi1ELi1ELi32ELb0ELb0EEEJSF_NS5_IJNSP_ISE_SB_EES1E_EEEaSG_aSG_NS19_6fusion15FusionCallbacksIS1D_NS1G_17LinearCombinationIaiaiLNS_15FloatRoundStyleE2EEESF_S1F_JEEENS4_5SM1004TMEM4LOAD26SM100_TMEM_LOAD_16dp32b32xESW_S16_NS4_39AutoVectorizingCopyWithAssumedAlignmentILi128EEENS4_14SM90_TMA_STOREES16_S1R_S1R_EEEvvEEEEvNT_6ParamsE) ;  /* 0xffffff9802207950 */ /* 0x000fea0003c3ffff */
        .weak           $__internal_1_$__cuda_sm10x_tcgen05_guardrail_trap_phase_invalid_during_alloc
        .type           $__internal_1_$__cuda_sm10x_tcgen05_guardrail_trap_phase_invalid_during_alloc,@function
        .size           $__internal_1_$__cuda_sm10x_tcgen05_guardrail_trap_phase_invalid_during_alloc,($__internal_2_$__cuda_sm10x_tcgen05_guardrail_trap_unallocated_columns_being_dealloced - $__internal_1_$__cuda_sm10x_tcgen05_guardrail_trap_phase_invalid_during_alloc)
$__internal_1_$__cuda_sm10x_tcgen05_guardrail_trap_phase_invalid_during_alloc:
[----:B------:R-:W-:Y:S05]  /*6780*/  BPT.TRAP 0x1 ;  /* 0x000000040000795c */ /* 0x000fea0000300000 */
[----:B------:R-:W-:-:S04]  /*6790*/  MOV R3, 0x0 ;  /* 0x0000000000037802 */ /* 0x000fc80000000f00 */
[----:B------:R-:W-:Y:S05]  /*67a0*/  RET.REL.NODEC R2 `(_ZN7cutlass13device_kernelINS_4gemm6kernel13GemmUniversalIN4cute5tupleIJiiiiEEENS1_10collective13CollectiveMmaINS1_35MainloopSm100TmaUmmaWarpSpecializedILi2ELi2ELi4ENS5_IJNS4_1CILi1EEESB_SB_EEEEENS5_IJNSA_ILi64EEESE_SE_EEEaNS5_IJlSB_lEEEaSG_NS4_8TiledMMAINS4_8MMA_AtomIJNS4_15SM100_MMA_S8_SSIaaiLi64ELi64ELNS4_4UMMA5MajorE0ELSL_0ELNSK_8SaturateE0EEEEEENS4_6LayoutISC_NS5_IJNSA_ILi0EEESQ_SQ_EEEEENS5_IJNS4_10UnderscoreEST_ST_EEEEENS4_13SM90_TMA_LOADENS4_14ComposedLayoutINS4_7SwizzleILi2ELi4ELi3EEENS4_18smem_ptr_flag_bitsILi8EEENSP_INS5_IJNSA_ILi8EEESE_EEENS5_IJSE_SB_EEEEEEEvNS4_8identityESW_S16_vS17_EENS_8epilogue10collective18CollectiveEpilogueINS19_23Sm100TmaWarpSpecializedILi1ELi1ELi32ELb0ELb0EEEJSF_NS5_IJNSP_ISE_SB_EES1E_EEEaSG_aSG_NS19_6fusion15FusionCallbacksIS1D_NS1G_17LinearCombinationIaiaiLNS_15FloatRoundStyleE2EEESF_S1F_JEEENS4_5SM1004TMEM4LOAD26SM100_TMEM_LOAD_16dp32b32xESW_S16_NS4_39AutoVectorizingCopyWithAssumedAlignmentILi128EEENS4_14SM90_TMA_STOREES16_S1R_S1R_EEEvvEEEEvNT_6ParamsE) ;  /* 0xffffff9802147950 */ /* 0x000fea0003c3ffff */
        .weak           $__internal_2_$__cuda_sm10x_tcgen05_guardrail_trap_unallocated_columns_being_dealloced
        .type           $__internal_2_$__cuda_sm10x_tcgen05_guardrail_trap_unallocated_columns_being_dealloced,@function
        .size           $__internal_2_$__cuda_sm10x_tcgen05_guardrail_trap_unallocated_columns_being_dealloced,(.L_x_122 - $__internal_2_$__cuda_sm10x_tcgen05_guardrail_trap_unallocated_columns_being_dealloced)
$__internal_2_$__cuda_sm10x_tcgen05_guardrail_trap_unallocated_columns_being_dealloced:
[----:B------:R-:W-:Y:S05]  /*67b0*/  BPT.TRAP 0x1 ;  /* 0x000000040000795c */ /* 0x000fea0000300000 */
[----:B------:R-:W-:-:S04]  /*67c0*/  HFMA2 R3, -RZ, RZ, 0, 0 ;  /* 0x00000000ff037431 */ /* 0x000fc800000001ff */
[----:B------:R-:W-:Y:S05]  /*67d0*/  RET.REL.NODEC R2 `(_ZN7cutlass13device_kernelINS_4gemm6kernel13GemmUniversalIN4cute5tupleIJiiiiEEENS1_10collective13CollectiveMmaINS1_35MainloopSm100TmaUmmaWarpSpecializedILi2ELi2ELi4ENS5_IJNS4_1CILi1EEESB_SB_EEEEENS5_IJNSA_ILi64EEESE_SE_EEEaNS5_IJlSB_lEEEaSG_NS4_8TiledMMAINS4_8MMA_AtomIJNS4_15SM100_MMA_S8_SSIaaiLi64ELi64ELNS4_4UMMA5MajorE0ELSL_0ELNSK_8SaturateE0EEEEEENS4_6LayoutISC_NS5_IJNSA_ILi0EEESQ_SQ_EEEEENS5_IJNS4_10UnderscoreEST_ST_EEEEENS4_13SM90_TMA_LOADENS4_14ComposedLayoutINS4_7SwizzleILi2ELi4ELi3EEENS4_18smem_ptr_flag_bitsILi8EEENSP_INS5_IJNSA_ILi8EEESE_EEENS5_IJSE_SB_EEEEEEEvNS4_8identityESW_S16_vS17_EENS_8epilogue10collective18CollectiveEpilogueINS19_23Sm100TmaWarpSpecializedILi1ELi1ELi32ELb0ELb0EEEJSF_NS5_IJNSP_ISE_SB_EES1E_EEEaSG_aSG_NS19_6fusion15FusionCallbacksIS1D_NS1G_17LinearCombinationIaiaiLNS_15FloatRoundStyleE2EEESF_S1F_JEEENS4_5SM1004TMEM4LOAD26SM100_TMEM_LOAD_16dp32b32xESW_S16_NS4_39AutoVectorizingCopyWithAssumedAlignmentILi128EEENS4_14SM90_TMA_STOREES16_S1R_S1R_EEEvvEEEEvNT_6ParamsE) ;  /* 0xffffff9802087950 */ /* 0x000fea0003c3ffff */
.L_x_121:
[----:B------:R-:W-:-:S00]  /*67e0*/  BRA `(.L_x_121) ;  /* 0xfffffffc00fc7947 */ /* 0x000fc0000383ffff */
[----:B------:R-:W-:-:S00]  /*67f0*/  NOP ;  /* 0x0000000000007918 */ /* 0x000fc00000000000 */
        /* <DEDUP_REMOVED lines=8> */
.L_x_122:


//--------------------- .nv.global.init           --------------------------
	.section	.nv.global.init,"aw",@progbits
.nv.global.init:
	.type		$str$27,@object
	.size		$str$27,($str$28 - $str$27)
$str$27:
        /*0000*/ 	.byte	0x28, 0x61, 0x64, 0x64, 0x72, 0x65, 0x73, 0x73, 0x20, 0x26, 0x20, 0x6d, 0x61, 0x73, 0x6b, 0x29
        /*0010*/ 	.byte	0x20, 0x3d, 0x3d, 0x20, 0x30, 0x00
	.type		$str$28,@object
	.size		$str$28,($str$26 - $str$28)
$str$28:
        /*0016*/ 	.byte	0x2f, 0x74, 0x6d, 0x70, 0x2f, 0x63, 0x75, 0x74, 0x6c, 0x61, 0x73, 0x73, 0x5f, 0x73, 0x77, 0x65
        /*0026*/ 	.byte	0x65, 0x70, 0x5f, 0x73, 0x72, 0x63, 0x2f, 0x69, 0x6e, 0x63, 0x6c, 0x75, 0x64, 0x65, 0x2f, 0x63
        /*0036*/ 	.byte	0x75, 0x74, 0x65, 0x2f, 0x70, 0x6f, 0x69, 0x6e, 0x74, 0x65, 0x72, 0x5f, 0x66, 0x6c, 0x61, 0x67
        /*0046*/ 	.byte	0x67, 0x65, 0x64, 0x2e, 0x68, 0x70, 0x70, 0x00
	.type		$str$26,@object
	.size		$str$26,($str$25 - $str$26)
$str$26:
        /*004e*/ 	.byte	0x2f, 0x74, 0x6d, 0x70, 0x2f, 0x63, 0x75, 0x74, 0x6c, 0x61, 0x73, 0x73, 0x5f, 0x73, 0x77, 0x65
        /*005e*/ 	.byte	0x65, 0x70, 0x5f, 0x73, 0x72, 0x63, 0x2f, 0x69, 0x6e, 0x63, 0x6c, 0x75, 0x64, 0x65, 0x2f, 0x63
        /*006e*/ 	.byte	0x75, 0x74, 0x65, 0x2f, 0x61, 0x74, 0x6f, 0x6d, 0x2f, 0x63, 0x6f, 0x70, 0x79, 0x5f, 0x74, 0x72
        /*007e*/ 	.byte	0x61, 0x69, 0x74, 0x73, 0x5f, 0x73, 0x6d, 0x31, 0x30, 0x30, 0x2e, 0x68, 0x70, 0x70, 0x00
	.type		$str$25,@object
	.size		$str$25,(__unnamed_1 - $str$25)
$str$25:
        /*008d*/ 	.byte	0x28, 0x28, 0x75, 0x69, 0x6e, 0x74, 0x33, 0x32, 0x5f, 0x74, 0x28, 0x74, 0x68, 0x72, 0x65, 0x61
        /*009d*/ 	.byte	0x64, 0x49, 0x64, 0x78, 0x2e, 0x78, 0x29, 0x20, 0x2f, 0x20, 0x33, 0x32, 0x29, 0x20, 0x25, 0x20
        /*00ad*/ 	.byte	0x34, 0x29, 0x20, 0x3d, 0x3d, 0x20, 0x28, 0x28, 0x28, 0x74, 0x6d, 0x65, 0x6d, 0x5f, 0x61, 0x64
        /*00bd*/ 	.byte	0x64, 0x72, 0x20, 0x3e, 0x3e, 0x20, 0x31, 0x36, 0x29, 0x20, 0x2f, 0x20, 0x33, 0x32, 0x29, 0x20
        /*00cd*/ 	.byte	0x25, 0x20, 0x34, 0x29, 0x00
	.type		__unnamed_1,@object
	.size		__unnamed_1,(__unnamed_2 - __unnamed_1)
__unnamed_1:
        /*00d2*/ 	.byte	0x61, 0x75, 0x74, 0x6f, 0x20, 0x63, 0x75, 0x74, 0x65, 0x3a, 0x3a, 0x61, 0x73, 0x5f, 0x70, 0x6f
        /* <DEDUP_REMOVED lines=24> */
        /*0262*/ 	.byte	0x00
	.type		__unnamed_2,@object
	.size		__unnamed_2,(.L_2 - __unnamed_2)
__unnamed_2:
        /* <DEDUP_REMOVED lines=41> */
.L_2:


//--------------------- .nv.shared._ZN7cutlass13device_kernelINS_4gemm6kernel13GemmUniversalIN4cute5tupleIJiiiiEEENS1_10collective13CollectiveMmaINS1_35MainloopSm100TmaUmmaWarpSpecializedILi2ELi2ELi4ENS5_IJNS4_1CILi1EEESB_SB_EEEEENS5_IJNSA_ILi64EEESE_SE_EEEaNS5_IJlSB_lEEEaSG_NS4_8TiledMMAINS4_8MMA_AtomIJNS4_15SM100_MMA_S8_SSIaaiLi64ELi64ELNS4_4UMMA5MajorE0ELSL_0ELNSK_8SaturateE0EEEEEENS4_6LayoutISC_NS5_IJNSA_ILi0EEESQ_SQ_EEEEENS5_IJNS4_10UnderscoreEST_ST_EEEEENS4_13SM90_TMA_LOADENS4_14ComposedLayoutINS4_7SwizzleILi2ELi4ELi3EEENS4_18smem_ptr_flag_bitsILi8EEENSP_INS5_IJNSA_ILi8EEESE_EEENS5_IJSE_SB_EEEEEEEvNS4_8identityESW_S16_vS17_EENS_8epilogue10collective18CollectiveEpilogueINS19_23Sm100TmaWarpSpecializedILi1ELi1ELi32ELb0ELb0EEEJSF_NS5_IJNSP_ISE_SB_EES1E_EEEaSG_aSG_NS19_6fusion15FusionCallbacksIS1D_NS1G_17LinearCombinationIaiaiLNS_15FloatRoundStyleE2EEESF_S1F_JEEENS4_5SM1004TMEM4LOAD26SM100_TMEM_LOAD_16dp32b32xESW_S16_NS4_39AutoVectorizingCopyWithAssumedAlignmentILi128EEENS4_14SM90_TMA_STOREES16_S1R_S1R_EEEvvEEEEvNT_6ParamsE --------------------------
	.section	.nv.shared._ZN7cutlass13device_kernelINS_4gemm6kernel13GemmUniversalIN4cute5tupleIJiiiiEEENS1_10collective13CollectiveMmaINS1_35MainloopSm100TmaUmmaWarpSpecializedILi2ELi2ELi4ENS5_IJNS4_1CILi1EEESB_SB_EEEEENS5_IJNSA_ILi64EEESE_SE_EEEaNS5_IJlSB_lEEEaSG_NS4_8TiledMMAINS4_8MMA_AtomIJNS4_15SM100_MMA_S8_SSIaaiLi64ELi64ELNS4_4UMMA5MajorE0ELSL_0ELNSK_8SaturateE0EEEEEENS4_6LayoutISC_NS5_IJNSA_ILi0EEESQ_SQ_EEEEENS5_IJNS4_10UnderscoreEST_ST_EEEEENS4_13SM90_TMA_LOADENS4_14ComposedLayoutINS4_7SwizzleILi2ELi4ELi3EEENS4_18smem_ptr_flag_bitsILi8EEENSP_INS5_IJNSA_ILi8EEESE_EEENS5_IJSE_SB_EEEEEEEvNS4_8identityESW_S16_vS17_EENS_8epilogue10collective18CollectiveEpilogueINS19_23Sm100TmaWarpSpecializedILi1ELi1ELi32ELb0ELb0EEEJSF_NS5_IJNSP_ISE_SB_EES1E_EEEaSG_aSG_NS19_6fusion15FusionCallbacksIS1D_NS1G_17LinearCombinationIaiaiLNS_15FloatRoundStyleE2EEESF_S1F_JEEENS4_5SM1004TMEM4LOAD26SM100_TMEM_LOAD_16dp32b32xESW_S16_NS4_39AutoVectorizingCopyWithAssumedAlignmentILi128EEENS4_14SM90_TMA_STOREES16_S1R_S1R_EEEvvEEEEvNT_6ParamsE,"aw",@nobits
	.sectionflags	@""
	.align	16
	.zero		1024


//--------------------- .nv.shared.reserved.0     --------------------------
	.section	.nv.shared.reserved.0,"aw",@nobits
	.weak		__nv_reservedSMEM_offset_0_alias
	.size		__nv_reservedSMEM_offset_0_alias, 0, 64
	.other		__nv_reservedSMEM_offset_0_alias,@"STO_CUDA_RESERVED_SHARED STV_DEFAULT"
__nv_reservedSMEM_offset_0_alias:
	.zero		0
.nv.shared.reserved.0:
	.zero		64
	.weak		__nv_reservedSMEM_tcgen05_partition
	.type		__nv_reservedSMEM_tcgen05_partition,@object
	.size		__nv_reservedSMEM_tcgen05_partition,(.L_0 - __nv_reservedSMEM_tcgen05_partition)
__nv_reservedSMEM_tcgen05_partition:
	.zero		32
.L_0:


//--------------------- .nv.global                --------------------------
	.section	.nv.global,"aw",@nobits
.nv.global:
	.type		_ZN40_INTERNAL_840bb2a3_4_k_cu_dc619166_231654cute1_E,@object
	.size		_ZN40_INTERNAL_840bb2a3_4_k_cu_dc619166_231654cute1_E,(_ZN40_INTERNAL_840bb2a3_4_k_cu_dc619166_231654cuda3std3__45__cpo6cbeginE - _ZN40_INTERNAL_840bb2a3_4_k_cu_dc619166_231654cute1_E)
_ZN40_INTERNAL_840bb2a3_4_k_cu_dc619166_231654cute1_E:
	.zero		1
	.type		_ZN40_INTERNAL_840bb2a3_4_k_cu_dc619166_231654cuda3std3__45__cpo6cbeginE,@object
	.size		_ZN40_INTERNAL_840bb2a3_4_k_cu_dc619166_231654cuda3std3__45__cpo6cbeginE,(_ZN40_INTERNAL_840bb2a3_4_k_cu_dc619166_231654cuda3std3__48in_placeE - _ZN40_INTERNAL_840bb2a3_4_k_cu_dc619166_231654cuda3std3__45__cpo6cbeginE)
_ZN40_INTERNAL_840bb2a3_4_k_cu_dc619166_231654cuda3std3__45__cpo6cbeginE:
	.zero		1
	.type		_ZN40_INTERNAL_840bb2a3_4_k_cu_dc619166_231654cuda3std3__48in_placeE,@object
	.size		_ZN40_INTERNAL_840bb2a3_4_k_cu_dc619166_231654cuda3std3__48in_placeE,(_ZN40_INTERNAL_840bb2a3_4_k_cu_dc619166_231654cuda3std6ranges3__45__cpo9iter_moveE - _ZN40_INTERNAL_840bb2a3_4_k_cu_dc619166_231654cuda3std3__48in_placeE)
_ZN40_INTERNAL_840bb2a3_4_k_cu_dc619166_231654cuda3std3__48in_placeE:
	.zero		1
	.type		_ZN40_INTERNAL_840bb2a3_4_k_cu_dc619166_231654cuda3std6ranges3__45__cpo9iter_moveE,@object
	.size		_ZN40_INTERNAL_840bb2a3_4_k_cu_dc619166_231654cuda3std6ranges3__45__cpo9iter_moveE,(_ZN40_INTERNAL_840bb2a3_4_k_cu_dc619166_231654cuda3std3__45__cpo5beginE - _ZN40_INTERNAL_840bb2a3_4_k_cu_dc619166_231654cuda3std6ranges3__45__cpo9iter_moveE)
_ZN40_INTERNAL_840bb2a3_4_k_cu_dc619166_231654cuda3std6ranges3__45__cpo9iter_moveE:
	.zero		1
	.type		_ZN40_INTERNAL_840bb2a3_4_k_cu_dc619166_231654cuda3std3__45__cpo5beginE,@object
	.size		_ZN40_INTERNAL_840bb2a3_4_k_cu_dc619166_231654cuda3std3__45__cpo5beginE,(_ZN40_INTERNAL_840bb2a3_4_k_cu_dc619166_231654cuda3std3__442_GLOBAL__N__840bb2a3_4_k_cu_dc619166_231656ignoreE - _ZN40_INTERNAL_840bb2a3_4_k_cu_dc619166_231654cuda3std3__45__cpo5beginE)
_ZN40_INTERNAL_840bb2a3_4_k_cu_dc619166_231654cuda3std3__45__cpo5beginE:
	.zero		1
	.type		_ZN40_INTERNAL_840bb2a3_4_k_cu_dc619166_231654cuda3std3__442_GLOBAL__N__840bb2a3_4_k_cu_dc619166_231656ignoreE,@object
	.size		_ZN40_INTERNAL_840bb2a3_4_k_cu_dc619166_231654cuda3std3__442_GLOBAL__N__840bb2a3_4_k_cu_dc619166_231656ignoreE,(_ZN40_INTERNAL_840bb2a3_4_k_cu_dc619166_231654cute7productE - _ZN40_INTERNAL_840bb2a3_4_k_cu_dc619166_231654cuda3std3__442_GLOBAL__N__840bb2a3_4_k_cu_dc619166_231656ignoreE)
_ZN40_INTERNAL_840bb2a3_4_k_cu_dc619166_231654cuda3std3__442_GLOBAL__N__840bb2a3_4_k_cu_dc619166_231656ignoreE:
	.zero		1
	.type		_ZN40_INTERNAL_840bb2a3_4_k_cu_dc619166_231654cute7productE,@object
	.size		_ZN40_INTERNAL_840bb2a3_4_k_cu_dc619166_231654cute7productE,(_ZN40_INTERNAL_840bb2a3_4_k_cu_dc619166_231654cuda3std3__45__cpo3endE - _ZN40_INTERNAL_840bb2a3_4_k_cu_dc619166_231654cute7productE)
_ZN40_INTERNAL_840bb2a3_4_k_cu_dc619166_231654cute7productE:
	.zero		1
	.type		_ZN40_INTERNAL_840bb2a3_4_k_cu_dc619166_231654cuda3std3__45__cpo3endE,@object
	.size		_ZN40_INTERNAL_840bb2a3_4_k_cu_dc619166_231654cuda3std3__45__cpo3endE,(_ZN40_INTERNAL_840bb2a3_4_k_cu_dc619166_231654cuda3std3__419piecewise_constructE - _ZN40_INTERNAL_840bb2a3_4_k_cu_dc619166_231654cuda3std3__45__cpo3endE)
_ZN40_INTERNAL_840bb2a3_4_k_cu_dc619166_231654cuda3std3__45__cpo3endE:
	.zero		1
	.type		_ZN40_INTERNAL_840bb2a3_4_k_cu_dc619166_231654cuda3std3__419piecewise_constructE,@object
	.size		_ZN40_INTERNAL_840bb2a3_4_k_cu_dc619166_231654cuda3std3__419piecewise_constructE,(_ZN40_INTERNAL_840bb2a3_4_k_cu_dc619166_231654cuda3std3__45__cpo4cendE - _ZN40_INTERNAL_840bb2a3_4_k_cu_dc619166_231654cuda3std3__419piecewise_constructE)
_ZN40_INTERNAL_840bb2a3_4_k_cu_dc619166_231654cuda3std3__419piecewise_constructE:
	.zero		1
	.type		_ZN40_INTERNAL_840bb2a3_4_k_cu_dc619166_231654cuda3std3__45__cpo4cendE,@object
	.size		_ZN40_INTERNAL_840bb2a3_4_k_cu_dc619166_231654cuda3std3__45__cpo4cendE,(_ZN40_INTERNAL_840bb2a3_4_k_cu_dc619166_231654cuda3std6ranges3__45__cpo4swapE - _ZN40_INTERNAL_840bb2a3_4_k_cu_dc619166_231654cuda3std3__45__cpo4cendE)
_ZN40_INTERNAL_840bb2a3_4_k_cu_dc619166_231654cuda3std3__45__cpo4cendE:
	.zero		1
	.type		_ZN40_INTERNAL_840bb2a3_4_k_cu_dc619166_231654cuda3std6ranges3__45__cpo4swapE,@object
	.size		_ZN40_INTERNAL_840bb2a3_4_k_cu_dc619166_231654cuda3std6ranges3__45__cpo4swapE,(.L_10 - _ZN40_INTERNAL_840bb2a3_4_k_cu_dc619166_231654cuda3std6ranges3__45__cpo4swapE)
_ZN40_INTERNAL_840bb2a3_4_k_cu_dc619166_231654cuda3std6ranges3__45__cpo4swapE:
	.zero		1
.L_10:


//--------------------- .nv.constant0._ZN7cutlass13device_kernelINS_4gemm6kernel13GemmUniversalIN4cute5tupleIJiiiiEEENS1_10collective13CollectiveMmaINS1_35MainloopSm100TmaUmmaWarpSpecializedILi2ELi2ELi4ENS5_IJNS4_1CILi1EEESB_SB_EEEEENS5_IJNSA_ILi64EEESE_SE_EEEaNS5_IJlSB_lEEEaSG_NS4_8TiledMMAINS4_8MMA_AtomIJNS4_15SM100_MMA_S8_SSIaaiLi64ELi64ELNS4_4UMMA5MajorE0ELSL_0ELNSK_8SaturateE0EEEEEENS4_6LayoutISC_NS5_IJNSA_ILi0EEESQ_SQ_EEEEENS5_IJNS4_10UnderscoreEST_ST_EEEEENS4_13SM90_TMA_LOADENS4_14ComposedLayoutINS4_7SwizzleILi2ELi4ELi3EEENS4_18smem_ptr_flag_bitsILi8EEENSP_INS5_IJNSA_ILi8EEESE_EEENS5_IJSE_SB_EEEEEEEvNS4_8identityESW_S16_vS17_EENS_8epilogue10collective18CollectiveEpilogueINS19_23Sm100TmaWarpSpecializedILi1ELi1ELi32ELb0ELb0EEEJSF_NS5_IJNSP_ISE_SB_EES1E_EEEaSG_aSG_NS19_6fusion15FusionCallbacksIS1D_NS1G_17LinearCombinationIaiaiLNS_15FloatRoundStyleE2EEESF_S1F_JEEENS4_5SM1004TMEM4LOAD26SM100_TMEM_LOAD_16dp32b32xESW_S16_NS4_39AutoVectorizingCopyWithAssumedAlignmentILi128EEENS4_14SM90_TMA_STOREES16_S1R_S1R_EEEvvEEEEvNT_6ParamsE --------------------------
	.section	.nv.constant0._ZN7cutlass13device_kernelINS_4gemm6kernel13GemmUniversalIN4cute5tupleIJiiiiEEENS1_10collective13CollectiveMmaINS1_35MainloopSm100TmaUmmaWarpSpecializedILi2ELi2ELi4ENS5_IJNS4_1CILi1EEESB_SB_EEEEENS5_IJNSA_ILi64EEESE_SE_EEEaNS5_IJlSB_lEEEaSG_NS4_8TiledMMAINS4_8MMA_AtomIJNS4_15SM100_MMA_S8_SSIaaiLi64ELi64ELNS4_4UMMA5MajorE0ELSL_0ELNSK_8SaturateE0EEEEEENS4_6LayoutISC_NS5_IJNSA_ILi0EEESQ_SQ_EEEEENS5_IJNS4_10UnderscoreEST_ST_EEEEENS4_13SM90_TMA_LOADENS4_14ComposedLayoutINS4_7SwizzleILi2ELi4ELi3EEENS4_18smem_ptr_flag_bitsILi8EEENSP_INS5_IJNSA_ILi8EEESE_EEENS5_IJSE_SB_EEEEEEEvNS4_8identityESW_S16_vS17_EENS_8epilogue10collective18CollectiveEpilogueINS19_23Sm100TmaWarpSpecializedILi1ELi1ELi32ELb0ELb0EEEJSF_NS5_IJNSP_ISE_SB_EES1E_EEEaSG_aSG_NS19_6fusion15FusionCallbacksIS1D_NS1G_17LinearCombinationIaiaiLNS_15FloatRoundStyleE2EEESF_S1F_JEEENS4_5SM1004TMEM4LOAD26SM100_TMEM_LOAD_16dp32b32xESW_S16_NS4_39AutoVectorizingCopyWithAssumedAlignmentILi128EEENS4_14SM90_TMA_STOREES16_S1R_S1R_EEEvvEEEEvNT_6ParamsE,"a",@progbits
	.sectionflags	@""
	.align	4
.nv.constant0._ZN7cutlass13device_kernelINS_4gemm6kernel13GemmUniversalIN4cute5tupleIJiiiiEEENS1_10collective13CollectiveMmaINS1_35MainloopSm100TmaUmmaWarpSpecializedILi2ELi2ELi4ENS5_IJNS4_1CILi1EEESB_SB_EEEEENS5_IJNSA_ILi64EEESE_SE_EEEaNS5_IJlSB_lEEEaSG_NS4_8TiledMMAINS4_8MMA_AtomIJNS4_15SM100_MMA_S8_SSIaaiLi64ELi64ELNS4_4UMMA5MajorE0ELSL_0ELNSK_8SaturateE0EEEEEENS4_6LayoutISC_NS5_IJNSA_ILi0EEESQ_SQ_EEEEENS5_IJNS4_10UnderscoreEST_ST_EEEEENS4_13SM90_TMA_LOADENS4_14ComposedLayoutINS4_7SwizzleILi2ELi4ELi3EEENS4_18smem_ptr_flag_bitsILi8EEENSP_INS5_IJNSA_ILi8EEESE_EEENS5_IJSE_SB_EEEEEEEvNS4_8identityESW_S16_vS17_EENS_8epilogue10collective18CollectiveEpilogueINS19_23Sm100TmaWarpSpecializedILi1ELi1ELi32ELb0ELb0EEEJSF_NS5_IJNSP_ISE_SB_EES1E_EEEaSG_aSG_NS19_6fusion15FusionCallbacksIS1D_NS1G_17LinearCombinationIaiaiLNS_15FloatRoundStyleE2EEESF_S1F_JEEENS4_5SM1004TMEM4LOAD26SM100_TMEM_LOAD_16dp32b32xESW_S16_NS4_39AutoVectorizingCopyWithAssumedAlignmentILi128EEENS4_14SM90_TMA_STOREES16_S1R_S1R_EEEvvEEEEvNT_6ParamsE:
	.zero		2944


//--------------------- SYMBOLS --------------------------

	.type		.nv.reservedSmem.offset0,@object
	.size		.nv.reservedSmem.offset0,0x4
	.type		.nv.reservedSmem.cap,@object
	.size		.nv.reservedSmem.cap,0x4
	.type		__assertfail,@function
